// auto-generated by cutlass_sweep.gemm — config: {"arch": "sm_90", "cluster_m": 2, "cluster_n": 2, "dtype": "int8", "stages": 5, "tile_k": 128, "tile_m": 128, "tile_n": 64}
#include "cutlass/cutlass.h"
#include "cutlass/gemm/collective/collective_builder.hpp"
#include "cutlass/gemm/device/gemm_universal_adapter.h"
#include "cutlass/gemm/kernel/gemm_universal.hpp"
#include "cutlass/epilogue/collective/collective_builder.hpp"

using ElemA = int8_t;
using ElemB = int8_t;
using ElemCD = int8_t;
using Acc  = int32_t;
using TileShape    = cute::Shape<cute::_128, cute::_64, cute::_128>;
using ClusterShape = cute::Shape<cute::_2, cute::_2, cute::_1>;

using CollectiveEpilogue = typename cutlass::epilogue::collective::CollectiveBuilder<
    cutlass::arch::Sm90, cutlass::arch::OpClassTensorOp,
    TileShape, ClusterShape,
    cutlass::epilogue::collective::EpilogueTileAuto,
    Acc, Acc,
    ElemCD, cutlass::layout::RowMajor, 128 / cutlass::sizeof_bits<ElemCD>::value,
    ElemCD, cutlass::layout::RowMajor, 128 / cutlass::sizeof_bits<ElemCD>::value,
    cutlass::epilogue::collective::EpilogueScheduleAuto
  >::CollectiveOp;

using CollectiveMainloop = typename cutlass::gemm::collective::CollectiveBuilder<
    cutlass::arch::Sm90, cutlass::arch::OpClassTensorOp,
    ElemA, cutlass::layout::RowMajor, 128 / cutlass::sizeof_bits<ElemA>::value,
    ElemB, cutlass::layout::ColumnMajor, 128 / cutlass::sizeof_bits<ElemB>::value,
    Acc,
    TileShape, ClusterShape,
    cutlass::gemm::collective::StageCount<5>,
    cutlass::gemm::collective::KernelScheduleAuto
  >::CollectiveOp;

using GemmKernel = cutlass::gemm::kernel::GemmUniversal<
    cute::Shape<int,int,int,int>,
    CollectiveMainloop,
    CollectiveEpilogue
>;
using Gemm = cutlass::gemm::device::GemmUniversalAdapter<GemmKernel>;

// Force the device kernel symbol into the cubin without needing a host main.
auto* _anchor = &cutlass::device_kernel<GemmKernel>;


// ===== COMPILED SASS (sm_90a) =====

	.target	sm_90a

	.elftype	@"ET_EXEC"


//--------------------- .note.nv.tkinfo           --------------------------
	.section	.note.nv.tkinfo,"",@"SHT_NOTE"
	.sectionflags	@"SHF_NOTE_NV_TKINFO"
	.tkinfo
        /*0018*/ 	.word	0x00000002
        /*0030*/ 	.string	""
        /*0030*/ 	.string	"ptxas"
        /*0030*/ 	.string	"Cuda compilation tools, release 13.0, V13.0.88"
        /*0030*/ 	.string	"Build cuda_13.0.r13.0/compiler.36424714_0"
        /*0030*/ 	.string	"-arch sm_90a -m 64 "



//--------------------- .note.nv.cuinfo           --------------------------
	.section	.note.nv.cuinfo,"",@"SHT_NOTE"
	.sectionflags	@"SHF_NOTE_NV_CUINFO"
        /*0018*/ 	.short	0x0002
        /*001a*/ 	.short	0x005a
        /*001c*/ 	.short	0x0082
	.zero		2


//--------------------- .nv.info                  --------------------------
	.section	.nv.info,"",@"SHT_CUDA_INFO"
	.align	4


	//----- nvinfo : EIATTR_REGCOUNT
	.align		4
        /*0000*/ 	.byte	0x04, 0x2f
        /*0002*/ 	.short	(.L_15 - .L_14)
	.align		4
.L_14:
        /*0004*/ 	.word	index@(_ZN7cutlass13device_kernelINS_4gemm6kernel13GemmUniversalIN4cute5tupleIJiiiiEEENS1_10collective13CollectiveMmaINS1_34MainloopSm90TmaGmmaWarpSpecializedILi5ENS5_IJNS4_1CILi2EEESB_NSA_ILi1EEEEEENS1_35KernelTmaWarpSpecializedCooperativeEEENS5_IJNSA_ILi128EEENSA_ILi64EEESG_EEEaNS5_IJlSC_lEEEaSJ_NS4_8TiledMMAINS4_8MMA_AtomIJNS4_4SM904GMMA26MMA_64x64x32_S32S8S8_SS_TNEEEENS4_6LayoutINS5_IJSB_SC_SC_EEENS5_IJSC_NSA_ILi0EEESS_EEEEENS5_IJNS4_10UnderscoreESV_SV_EEEEENS4_23SM90_TMA_LOAD_MULTICASTENS4_14ComposedLayoutINS4_7SwizzleILi3ELi4ELi3EEENS4_18smem_ptr_flag_bitsILi8EEENSQ_INS5_IJNSA_ILi8EEESG_EEENS5_IJSG_SC_EEEEEEEvNS4_8identityESY_S18_vS19_EENS_8epilogue10collective6detail29Sm90TmaWarpSpecializedAdapterINS1C_15DefaultEpilogueIaSJ_SJ_NS1B_6thread17LinearCombinationIaLi1EiiLNS1G_9ScaleType4KindE0ELNS_15FloatRoundStyleE2EaEENS1_15EpilogueDefaultEEEEEvvEEEEvNT_6ParamsE)
        /*0008*/ 	.word	0x000000a8


	//----- nvinfo : EIATTR_FRAME_SIZE
	.align		4
.L_15:
        /*000c*/ 	.byte	0x04, 0x11
        /*000e*/ 	.short	(.L_17 - .L_16)
	.align		4
.L_16:
        /*0010*/ 	.word	index@(_ZN7cutlass13device_kernelINS_4gemm6kernel13GemmUniversalIN4cute5tupleIJiiiiEEENS1_10collective13CollectiveMmaINS1_34MainloopSm90TmaGmmaWarpSpecializedILi5ENS5_IJNS4_1CILi2EEESB_NSA_ILi1EEEEEENS1_35KernelTmaWarpSpecializedCooperativeEEENS5_IJNSA_ILi128EEENSA_ILi64EEESG_EEEaNS5_IJlSC_lEEEaSJ_NS4_8TiledMMAINS4_8MMA_AtomIJNS4_4SM904GMMA26MMA_64x64x32_S32S8S8_SS_TNEEEENS4_6LayoutINS5_IJSB_SC_SC_EEENS5_IJSC_NSA_ILi0EEESS_EEEEENS5_IJNS4_10UnderscoreESV_SV_EEEEENS4_23SM90_TMA_LOAD_MULTICASTENS4_14ComposedLayoutINS4_7SwizzleILi3ELi4ELi3EEENS4_18smem_ptr_flag_bitsILi8EEENSQ_INS5_IJNSA_ILi8EEESG_EEENS5_IJSG_SC_EEEEEEEvNS4_8identityESY_S18_vS19_EENS_8epilogue10collective6detail29Sm90TmaWarpSpecializedAdapterINS1C_15DefaultEpilogueIaSJ_SJ_NS1B_6thread17LinearCombinationIaLi1EiiLNS1G_9ScaleType4KindE0ELNS_15FloatRoundStyleE2EaEENS1_15EpilogueDefaultEEEEEvvEEEEvNT_6ParamsE)
        /*0014*/ 	.word	0x00000000


	//----- nvinfo : EIATTR_MIN_STACK_SIZE
	.align		4
.L_17:
        /*0018*/ 	.byte	0x04, 0x12
        /*001a*/ 	.short	(.L_19 - .L_18)
	.align		4
.L_18:
        /*001c*/ 	.word	index@(_ZN7cutlass13device_kernelINS_4gemm6kernel13GemmUniversalIN4cute5tupleIJiiiiEEENS1_10collective13CollectiveMmaINS1_34MainloopSm90TmaGmmaWarpSpecializedILi5ENS5_IJNS4_1CILi2EEESB_NSA_ILi1EEEEEENS1_35KernelTmaWarpSpecializedCooperativeEEENS5_IJNSA_ILi128EEENSA_ILi64EEESG_EEEaNS5_IJlSC_lEEEaSJ_NS4_8TiledMMAINS4_8MMA_AtomIJNS4_4SM904GMMA26MMA_64x64x32_S32S8S8_SS_TNEEEENS4_6LayoutINS5_IJSB_SC_SC_EEENS5_IJSC_NSA_ILi0EEESS_EEEEENS5_IJNS4_10UnderscoreESV_SV_EEEEENS4_23SM90_TMA_LOAD_MULTICASTENS4_14ComposedLayoutINS4_7SwizzleILi3ELi4ELi3EEENS4_18smem_ptr_flag_bitsILi8EEENSQ_INS5_IJNSA_ILi8EEESG_EEENS5_IJSG_SC_EEEEEEEvNS4_8identityESY_S18_vS19_EENS_8epilogue10collective6detail29Sm90TmaWarpSpecializedAdapterINS1C_15DefaultEpilogueIaSJ_SJ_NS1B_6thread17LinearCombinationIaLi1EiiLNS1G_9ScaleType4KindE0ELNS_15FloatRoundStyleE2EaEENS1_15EpilogueDefaultEEEEEvvEEEEvNT_6ParamsE)
        /*0020*/ 	.word	0x00000000
.L_19:


//--------------------- .nv.compat                --------------------------
	.section	.nv.compat,"",@"SHT_CUDA_COMPAT_INFO"
	.align	4
        /*0000*/ 	.byte	0x02, 0x09, 0x01, 0x00, 0x02, 0x02, 0x04, 0x00, 0x02, 0x05, 0x05, 0x00, 0x03, 0x07, 0x01, 0x01
        /*0010*/ 	.byte	0x02, 0x03, 0x01, 0x00, 0x02, 0x06, 0x01, 0x00, 0x04, 0x0b, 0x08, 0x00, 0x00, 0x00, 0x00, 0x00
        /*0020*/ 	.byte	0x00, 0x00, 0x00, 0x00


//--------------------- .nv.info._ZN7cutlass13device_kernelINS_4gemm6kernel13GemmUniversalIN4cute5tupleIJiiiiEEENS1_10collective13CollectiveMmaINS1_34MainloopSm90TmaGmmaWarpSpecializedILi5ENS5_IJNS4_1CILi2EEESB_NSA_ILi1EEEEEENS1_35KernelTmaWarpSpecializedCooperativeEEENS5_IJNSA_ILi128EEENSA_ILi64EEESG_EEEaNS5_IJlSC_lEEEaSJ_NS4_8TiledMMAINS4_8MMA_AtomIJNS4_4SM904GMMA26MMA_64x64x32_S32S8S8_SS_TNEEEENS4_6LayoutINS5_IJSB_SC_SC_EEENS5_IJSC_NSA_ILi0EEESS_EEEEENS5_IJNS4_10UnderscoreESV_SV_EEEEENS4_23SM90_TMA_LOAD_MULTICASTENS4_14ComposedLayoutINS4_7SwizzleILi3ELi4ELi3EEENS4_18smem_ptr_flag_bitsILi8EEENSQ_INS5_IJNSA_ILi8EEESG_EEENS5_IJSG_SC_EEEEEEEvNS4_8identityESY_S18_vS19_EENS_8epilogue10collective6detail29Sm90TmaWarpSpecializedAdapterINS1C_15DefaultEpilogueIaSJ_SJ_NS1B_6thread17LinearCombinationIaLi1EiiLNS1G_9ScaleType4KindE0ELNS_15FloatRoundStyleE2EaEENS1_15EpilogueDefaultEEEEEvvEEEEvNT_6ParamsE --------------------------
	.section	.nv.info._ZN7cutlass13device_kernelINS_4gemm6kernel13GemmUniversalIN4cute5tupleIJiiiiEEENS1_10collective13CollectiveMmaINS1_34MainloopSm90TmaGmmaWarpSpecializedILi5ENS5_IJNS4_1CILi2EEESB_NSA_ILi1EEEEEENS1_35KernelTmaWarpSpecializedCooperativeEEENS5_IJNSA_ILi128EEENSA_ILi64EEESG_EEEaNS5_IJlSC_lEEEaSJ_NS4_8TiledMMAINS4_8MMA_AtomIJNS4_4SM904GMMA26MMA_64x64x32_S32S8S8_SS_TNEEEENS4_6LayoutINS5_IJSB_SC_SC_EEENS5_IJSC_NSA_ILi0EEESS_EEEEENS5_IJNS4_10UnderscoreESV_SV_EEEEENS4_23SM90_TMA_LOAD_MULTICASTENS4_14ComposedLayoutINS4_7SwizzleILi3ELi4ELi3EEENS4_18smem_ptr_flag_bitsILi8EEENSQ_INS5_IJNSA_ILi8EEESG_EEENS5_IJSG_SC_EEEEEEEvNS4_8identityESY_S18_vS19_EENS_8epilogue10collective6detail29Sm90TmaWarpSpecializedAdapterINS1C_15DefaultEpilogueIaSJ_SJ_NS1B_6thread17LinearCombinationIaLi1EiiLNS1G_9ScaleType4KindE0ELNS_15FloatRoundStyleE2EaEENS1_15EpilogueDefaultEEEEEvvEEEEvNT_6ParamsE,"",@"SHT_CUDA_INFO"
	.sectionflags	@""
	.align	4


	//----- nvinfo : EIATTR_CUDA_API_VERSION
	.align		4
        /*0000*/ 	.byte	0x04, 0x37
        /*0002*/ 	.short	(.L_21 - .L_20)
.L_20:
        /*0004*/ 	.word	0x00000082


	//----- nvinfo : EIATTR_KPARAM_INFO
	.align		4
.L_21:
        /*0008*/ 	.byte	0x04, 0x17
        /*000a*/ 	.short	(.L_23 - .L_22)
.L_22:
        /*000c*/ 	.word	0x00000000
        /*0010*/ 	.short	0x0000
        /*0012*/ 	.short	0x0070
        /*0014*/ 	.byte	0x00, 0xf0, 0x01, 0x10


	//----- nvinfo : EIATTR_SPARSE_MMA_MASK
	.align		4
.L_23:
        /*0018*/ 	.byte	0x03, 0x50
        /*001a*/ 	.short	0x0000


	//----- nvinfo : EIATTR_MAXREG_COUNT
	.align		4
        /*001c*/ 	.byte	0x03, 0x1b
        /*001e*/ 	.short	0x00a8


	//----- nvinfo : EIATTR_NUM_BARRIERS
	.align		4
        /*0020*/ 	.byte	0x02, 0x4c
        /*0022*/ 	.byte	0x01
	.zero		1


	//----- nvinfo : EIATTR_EXTERNS
	.align		4
        /*0024*/ 	.byte	0x04, 0x0f
        /*0026*/ 	.short	(.L_25 - .L_24)


	//   ....[0]....
	.align		4
.L_24:
        /*0028*/ 	.word	index@(__assertfail)


	//----- nvinfo : EIATTR_MERCURY_ISA_VERSION
	.align		4
.L_25:
        /*002c*/ 	.byte	0x03, 0x5f
        /*002e*/ 	.short	0x0101


	//----- nvinfo : EIATTR_INT_WARP_WIDE_INSTR_OFFSETS
	.align		4
        /*0030*/ 	.byte	0x04, 0x31
        /*0032*/ 	.short	(.L_27 - .L_26)


	//   ....[0]....
.L_26:
        /*0034*/ 	.word	0x000004a0


	//   ....[1]....
        /*0038*/ 	.word	0x000004d0


	//   ....[2]....
        /*003c*/ 	.word	0x00000690


	//----- nvinfo : EIATTR_COOP_GROUP_MASK_REGIDS
	.align		4
.L_27:
        /*0040*/ 	.byte	0x04, 0x29
        /*0042*/ 	.short	(.L_29 - .L_28)


	//   ....[0]....
.L_28:
        /*0044*/ 	.word	0xffffffff


	//   ....[1]....
        /*0048*/ 	.word	0xffffffff


	//   ....[2]....
        /*004c*/ 	.word	0xffffffff


	//   ....[3]....
        /*0050*/ 	.word	0xffffffff


	//   ....[4]....
        /*0054*/ 	.word	0xffffffff


	//   ....[5]....
        /*0058*/ 	.word	0xffffffff


	//----- nvinfo : EIATTR_COOP_GROUP_INSTR_OFFSETS
	.align		4
.L_29:
        /*005c*/ 	.byte	0x04, 0x28
        /*005e*/ 	.short	(.L_31 - .L_30)


	//   ....[0]....
.L_30:
        /*0060*/ 	.word	0x00000060


	//   ....[1]....
        /*0064*/ 	.word	0x00000070


	//   ....[2]....
        /*0068*/ 	.word	0x00000130


	//   ....[3]....
        /*006c*/ 	.word	0x000002f0


	//   ....[4]....
        /*0070*/ 	.word	0x00000810


	//   ....[5]....
        /*0074*/ 	.word	0x00001240


	//----- nvinfo : EIATTR_REG_RECONFIG
	.align		4
.L_31:
        /*0078*/ 	.byte	0x01, 0x54
	.zero		2


	//----- nvinfo : EIATTR_SYSCALL_OFFSETS
	.align		4
        /*007c*/ 	.byte	0x04, 0x46
        /*007e*/ 	.short	(.L_33 - .L_32)


	//   ....[0]....
.L_32:
        /*0080*/ 	.word	0x00001400


	//----- nvinfo : EIATTR_MBARRIER_INSTR_OFFSETS
	.align		4
.L_33:
        /*0084*/ 	.byte	0x04, 0x39
        /*0086*/ 	.short	(.L_35 - .L_34)


	//   ....[0]....
.L_34:
        /*0088*/ 	.word	0x00000230
        /*008c*/ 	.word	0x000000ff
        /*0090*/ 	.word	0x00000000
        /*0094*/ 	.short	0x0100
        /*0096*/ 	.byte	0x08
	.zero		1


	//   ....[1]....
        /*0098*/ 	.word	0x00000240
        /*009c*/ 	.word	0x000000ff
        /*00a0*/ 	.word	0x00000028
        /*00a4*/ 	.short	0x0100
        /*00a6*/ 	.byte	0x08
	.zero		1


	//   ....[2]....
        /*00a8*/ 	.word	0x00000250
        /*00ac*/ 	.word	0x000000ff
        /*00b0*/ 	.word	0x00000008
        /*00b4*/ 	.short	0x0100
        /*00b6*/ 	.byte	0x08
	.zero		1


	//   ....[3]....
        /*00b8*/ 	.word	0x00000260
        /*00bc*/ 	.word	0x000000ff
        /*00c0*/ 	.word	0x00000030
        /*00c4*/ 	.short	0x0100
        /*00c6*/ 	.byte	0x08
	.zero		1


	//   ....[4]....
        /*00c8*/ 	.word	0x00000270
        /*00cc*/ 	.word	0x000000ff
        /*00d0*/ 	.word	0x00000010
        /*00d4*/ 	.short	0x0100
        /*00d6*/ 	.byte	0x08
	.zero		1


	//   ....[5]....
        /*00d8*/ 	.word	0x00000280
        /*00dc*/ 	.word	0x000000ff
        /*00e0*/ 	.word	0x00000038
        /*00e4*/ 	.short	0x0100
        /*00e6*/ 	.byte	0x08
	.zero		1


	//   ....[6]....
        /*00e8*/ 	.word	0x00000290
        /*00ec*/ 	.word	0x000000ff
        /*00f0*/ 	.word	0x00000018
        /*00f4*/ 	.short	0x0100
        /*00f6*/ 	.byte	0x08
	.zero		1


	//   ....[7]....
        /*00f8*/ 	.word	0x000002a0
        /*00fc*/ 	.word	0x000000ff
        /*0100*/ 	.word	0x00000040
        /*0104*/ 	.short	0x0100
        /*0106*/ 	.byte	0x08
	.zero		1


	//   ....[8]....
        /*0108*/ 	.word	0x000002b0
        /*010c*/ 	.word	0x000000ff
        /*0110*/ 	.word	0x00000020
        /*0114*/ 	.short	0x0100
        /*0116*/ 	.byte	0x08
	.zero		1


	//   ....[9]....
        /*0118*/ 	.word	0x000002c0
        /*011c*/ 	.word	0x000000ff
        /*0120*/ 	.word	0x00000048
        /*0124*/ 	.short	0x0100
        /*0126*/ 	.byte	0x08
	.zero		1


	//   ....[10]....
        /*0128*/ 	.word	0x00000710
        /*012c*/ 	.word	0x000000ff
        /*0130*/ 	.word	0x00000060
        /*0134*/ 	.short	0x0100
        /*0136*/ 	.byte	0x06
	.zero		1


	//   ....[11]....
        /*0138*/ 	.word	0x000007a0
        /*013c*/ 	.word	0x000000ff
        /*0140*/ 	.word	0x00000068
        /*0144*/ 	.short	0x0100
        /*0146*/ 	.byte	0x06
	.zero		1


	//   ....[12]....
        /*0148*/ 	.word	0x000014d0
        /*014c*/ 	.word	0x00000003
        /*0150*/ 	.word	0x00000000
        /*0154*/ 	.short	0x010a
        /*0156*/ 	.byte	0x3f
	.zero		1


	//   ....[13]....
        /*0158*/ 	.word	0x00001510
        /*015c*/ 	.word	0x00000003
        /*0160*/ 	.word	0x00000000
        /*0164*/ 	.short	0x010a
        /*0166*/ 	.byte	0x3f
	.zero		1


	//   ....[14]....
        /*0168*/ 	.word	0x000018e0
        /*016c*/ 	.word	0x00000005
        /*0170*/ 	.word	0x00000000
        /*0174*/ 	.short	0x010a
        /*0176*/ 	.byte	0x3f
	.zero		1


	//   ....[15]....
        /*0178*/ 	.word	0x00001920
        /*017c*/ 	.word	0x00000005
        /*0180*/ 	.word	0x00000000
        /*0184*/ 	.short	0x010a
        /*0186*/ 	.byte	0x3f
	.zero		1


	//   ....[16]....
        /*0188*/ 	.word	0x00001b80
        /*018c*/ 	.word	0x00000005
        /*0190*/ 	.word	0x00000000
        /*0194*/ 	.short	0x0101
        /*0196*/ 	.byte	0x3f
	.zero		1


	//   ....[17]....
        /*0198*/ 	.word	0x00001da0
        /*019c*/ 	.word	0x00000003
        /*01a0*/ 	.word	0x00000000
        /*01a4*/ 	.short	0x0101
        /*01a6*/ 	.byte	0x3f
	.zero		1


	//   ....[18]....
        /*01a8*/ 	.word	0x00004d40
        /*01ac*/ 	.word	0x0000000e
        /*01b0*/ 	.word	0x00000028
        /*01b4*/ 	.short	0x010a
        /*01b6*/ 	.byte	0x3f
	.zero		1


	//   ....[19]....
        /*01b8*/ 	.word	0x000050c0
        /*01bc*/ 	.word	0x00000006
        /*01c0*/ 	.word	0x00000068
        /*01c4*/ 	.short	0x0101
        /*01c6*/ 	.byte	0x3f
	.zero		1


	//   ....[20]....
        /*01c8*/ 	.word	0x000057f0
        /*01cc*/ 	.word	0x00000007
        /*01d0*/ 	.word	0x00000000
        /*01d4*/ 	.short	0x010a
        /*01d6*/ 	.byte	0x3f
	.zero		1


	//   ....[21]....
        /*01d8*/ 	.word	0x00005870
        /*01dc*/ 	.word	0x00000009
        /*01e0*/ 	.word	0x00000000
        /*01e4*/ 	.short	0x010a
        /*01e6*/ 	.byte	0x3f
	.zero		1


	//   ....[22]....
        /*01e8*/ 	.word	0x00005900
        /*01ec*/ 	.word	0x00000006
        /*01f0*/ 	.word	0x00000000
        /*01f4*/ 	.short	0x010a
        /*01f6*/ 	.byte	0x3f
	.zero		1


	//   ....[23]....
        /*01f8*/ 	.word	0x00005990
        /*01fc*/ 	.word	0x00000009
        /*0200*/ 	.word	0x00000000
        /*0204*/ 	.short	0x010a
        /*0206*/ 	.byte	0x3f
	.zero		1


	//   ....[24]....
        /*0208*/ 	.word	0x00005a20
        /*020c*/ 	.word	0x00000003
        /*0210*/ 	.word	0x00000000
        /*0214*/ 	.short	0x010a
        /*0216*/ 	.byte	0x3f
	.zero		1


	//   ....[25]....
        /*0218*/ 	.word	0x00005a80
        /*021c*/ 	.word	0x00000003
        /*0220*/ 	.word	0x00000000
        /*0224*/ 	.short	0x010a
        /*0226*/ 	.byte	0x3f
	.zero		1


	//   ....[26]....
        /*0228*/ 	.word	0x00005ad0
        /*022c*/ 	.word	0x00000005
        /*0230*/ 	.word	0x00000000
        /*0234*/ 	.short	0x010a
        /*0236*/ 	.byte	0x3f
	.zero		1


	//   ....[27]....
        /*0238*/ 	.word	0x00005ba0
        /*023c*/ 	.word	0x0000000e
        /*0240*/ 	.word	0x00000028
        /*0244*/ 	.short	0x010a
        /*0246*/ 	.byte	0x3f
	.zero		1


	//   ....[28]....
        /*0248*/ 	.word	0x00005c70
        /*024c*/ 	.word	0x00000007
        /*0250*/ 	.word	0x00000000
        /*0254*/ 	.short	0x010a
        /*0256*/ 	.byte	0x3f
	.zero		1


	//   ....[29]....
        /*0258*/ 	.word	0x00005cc0
        /*025c*/ 	.word	0x00000009
        /*0260*/ 	.word	0x00000000
        /*0264*/ 	.short	0x010a
        /*0266*/ 	.byte	0x3f
	.zero		1


	//   ....[30]....
        /*0268*/ 	.word	0x00005d10
        /*026c*/ 	.word	0x00000006
        /*0270*/ 	.word	0x00000000
        /*0274*/ 	.short	0x010a
        /*0276*/ 	.byte	0x3f
	.zero		1


	//   ....[31]....
        /*0278*/ 	.word	0x00005d60
        /*027c*/ 	.word	0x00000009
        /*0280*/ 	.word	0x00000000
        /*0284*/ 	.short	0x010a
        /*0286*/ 	.byte	0x3f
	.zero		1


	//----- nvinfo : EIATTR_NUM_MBARRIERS
	.align		4
.L_35:
        /*0288*/ 	.byte	0x03, 0x38
        /*028a*/ 	.short	0x000c


	//----- nvinfo : EIATTR_EXIT_INSTR_OFFSETS
	.align		4
        /*028c*/ 	.byte	0x04, 0x1c
        /*028e*/ 	.short	(.L_37 - .L_36)


	//   ....[0]....
.L_36:
        /*0290*/ 	.word	0x00000970


	//   ....[1]....
        /*0294*/ 	.word	0x00001180


	//   ....[2]....
        /*0298*/ 	.word	0x00004360


	//   ....[3]....
        /*029c*/ 	.word	0x000048c0


	//   ....[4]....
        /*02a0*/ 	.word	0x00005a70


	//----- nvinfo : EIATTR_MAX_THREADS
	.align		4
.L_37:
        /*02a4*/ 	.byte	0x04, 0x05
        /*02a6*/ 	.short	(.L_39 - .L_38)
.L_38:
        /*02a8*/ 	.word	0x00000180
        /*02ac*/ 	.word	0x00000001
        /*02b0*/ 	.word	0x00000001


	//----- nvinfo : EIATTR_CRS_STACK_SIZE
	.align		4
.L_39:
        /*02b4*/ 	.byte	0x04, 0x1e
        /*02b6*/ 	.short	(.L_41 - .L_40)
.L_40:
        /*02b8*/ 	.word	0x00000000


	//----- nvinfo : EIATTR_CBANK_PARAM_SIZE
	.align		4
.L_41:
        /*02bc*/ 	.byte	0x03, 0x19
        /*02be*/ 	.short	0x0470


	//----- nvinfo : EIATTR_PARAM_CBANK
	.align		4
        /*02c0*/ 	.byte	0x04, 0x0a
        /*02c2*/ 	.short	(.L_43 - .L_42)
	.align		4
.L_42:
        /*02c4*/ 	.word	index@(.nv.constant0._ZN7cutlass13device_kernelINS_4gemm6kernel13GemmUniversalIN4cute5tupleIJiiiiEEENS1_10collective13CollectiveMmaINS1_34MainloopSm90TmaGmmaWarpSpecializedILi5ENS5_IJNS4_1CILi2EEESB_NSA_ILi1EEEEEENS1_35KernelTmaWarpSpecializedCooperativeEEENS5_IJNSA_ILi128EEENSA_ILi64EEESG_EEEaNS5_IJlSC_lEEEaSJ_NS4_8TiledMMAINS4_8MMA_AtomIJNS4_4SM904GMMA26MMA_64x64x32_S32S8S8_SS_TNEEEENS4_6LayoutINS5_IJSB_SC_SC_EEENS5_IJSC_NSA_ILi0EEESS_EEEEENS5_IJNS4_10UnderscoreESV_SV_EEEEENS4_23SM90_TMA_LOAD_MULTICASTENS4_14ComposedLayoutINS4_7SwizzleILi3ELi4ELi3EEENS4_18smem_ptr_flag_bitsILi8EEENSQ_INS5_IJNSA_ILi8EEESG_EEENS5_IJSG_SC_EEEEEEEvNS4_8identityESY_S18_vS19_EENS_8epilogue10collective6detail29Sm90TmaWarpSpecializedAdapterINS1C_15DefaultEpilogueIaSJ_SJ_NS1B_6thread17LinearCombinationIaLi1EiiLNS1G_9ScaleType4KindE0ELNS_15FloatRoundStyleE2EaEENS1_15EpilogueDefaultEEEEEvvEEEEvNT_6ParamsE)
        /*02c8*/ 	.short	0x0210
        /*02ca*/ 	.short	0x0470


	//----- nvinfo : EIATTR_SW_WAR
	.align		4
.L_43:
        /*02cc*/ 	.byte	0x04, 0x36
        /*02ce*/ 	.short	(.L_45 - .L_44)
.L_44:
        /*02d0*/ 	.word	0x00000008
.L_45:


//--------------------- .nv.callgraph             --------------------------
	.section	.nv.callgraph,"",@"SHT_CUDA_CALLGRAPH"
	.align	4
	.sectionentsize	8
	.align		4
        /*0000*/ 	.word	0x00000000
	.align		4
        /*0004*/ 	.word	0xffffffff
	.align		4
        /*0008*/ 	.word	index@(_ZN7cutlass13device_kernelINS_4gemm6kernel13GemmUniversalIN4cute5tupleIJiiiiEEENS1_10collective13CollectiveMmaINS1_34MainloopSm90TmaGmmaWarpSpecializedILi5ENS5_IJNS4_1CILi2EEESB_NSA_ILi1EEEEEENS1_35KernelTmaWarpSpecializedCooperativeEEENS5_IJNSA_ILi128EEENSA_ILi64EEESG_EEEaNS5_IJlSC_lEEEaSJ_NS4_8TiledMMAINS4_8MMA_AtomIJNS4_4SM904GMMA26MMA_64x64x32_S32S8S8_SS_TNEEEENS4_6LayoutINS5_IJSB_SC_SC_EEENS5_IJSC_NSA_ILi0EEESS_EEEEENS5_IJNS4_10UnderscoreESV_SV_EEEEENS4_23SM90_TMA_LOAD_MULTICASTENS4_14ComposedLayoutINS4_7SwizzleILi3ELi4ELi3EEENS4_18smem_ptr_flag_bitsILi8EEENSQ_INS5_IJNSA_ILi8EEESG_EEENS5_IJSG_SC_EEEEEEEvNS4_8identityESY_S18_vS19_EENS_8epilogue10collective6detail29Sm90TmaWarpSpecializedAdapterINS1C_15DefaultEpilogueIaSJ_SJ_NS1B_6thread17LinearCombinationIaLi1EiiLNS1G_9ScaleType4KindE0ELNS_15FloatRoundStyleE2EaEENS1_15EpilogueDefaultEEEEEvvEEEEvNT_6ParamsE)
	.align		4
        /*000c*/ 	.word	index@(__assertfail)
	.align		4
        /*0010*/ 	.word	0x00000000
	.align		4
        /*0014*/ 	.word	0xfffffffe
	.align		4
        /*0018*/ 	.word	0x00000000
	.align		4
        /*001c*/ 	.word	0xfffffffd
	.align		4
        /*0020*/ 	.word	0x00000000
	.align		4
        /*0024*/ 	.word	0xfffffffc


//--------------------- .nv.constant4             --------------------------
	.section	.nv.constant4,"a",@progbits
	.align	8
	.align		8
.nv.constant4:
        /*0000*/ 	.dword	__assertfail
	.align		8
        /*0008*/ 	.dword	__unnamed_1
	.align		8
        /*0010*/ 	.dword	_ZN39_INTERNAL_0ccc1fdd_4_k_cu_9108e34e_55084cuda3std3__45__cpo5beginE
	.align		8
        /*0018*/ 	.dword	_ZN39_INTERNAL_0ccc1fdd_4_k_cu_9108e34e_55084cuda3std3__45__cpo3endE
	.align		8
        /*0020*/ 	.dword	_ZN39_INTERNAL_0ccc1fdd_4_k_cu_9108e34e_55084cuda3std3__45__cpo6cbeginE
	.align		8
        /*0028*/ 	.dword	_ZN39_INTERNAL_0ccc1fdd_4_k_cu_9108e34e_55084cuda3std3__45__cpo4cendE
	.align		8
        /*0030*/ 	.dword	_ZN39_INTERNAL_0ccc1fdd_4_k_cu_9108e34e_55084cuda3std3__441_GLOBAL__N__0ccc1fdd_4_k_cu_9108e34e_55086ignoreE
	.align		8
        /*0038*/ 	.dword	_ZN39_INTERNAL_0ccc1fdd_4_k_cu_9108e34e_55084cuda3std3__419piecewise_constructE
	.align		8
        /*0040*/ 	.dword	_ZN39_INTERNAL_0ccc1fdd_4_k_cu_9108e34e_55084cuda3std3__48in_placeE
	.align		8
        /*0048*/ 	.dword	_ZN39_INTERNAL_0ccc1fdd_4_k_cu_9108e34e_55084cuda3std6ranges3__45__cpo4swapE
	.align		8
        /*0050*/ 	.dword	_ZN39_INTERNAL_0ccc1fdd_4_k_cu_9108e34e_55084cuda3std6ranges3__45__cpo9iter_moveE
	.align		8
        /*0058*/ 	.dword	_ZN39_INTERNAL_0ccc1fdd_4_k_cu_9108e34e_55084cute7productE
	.align		8
        /*0060*/ 	.dword	_ZN39_INTERNAL_0ccc1fdd_4_k_cu_9108e34e_55084cute1_E
	.align		8
        /*0068*/ 	.dword	$str$22
	.align		8
        /*0070*/ 	.dword	$str$23


//--------------------- .text._ZN7cutlass13device_kernelINS_4gemm6kernel13GemmUniversalIN4cute5tupleIJiiiiEEENS1_10collective13CollectiveMmaINS1_34MainloopSm90TmaGmmaWarpSpecializedILi5ENS5_IJNS4_1CILi2EEESB_NSA_ILi1EEEEEENS1_35KernelTmaWarpSpecializedCooperativeEEENS5_IJNSA_ILi128EEENSA_ILi64EEESG_EEEaNS5_IJlSC_lEEEaSJ_NS4_8TiledMMAINS4_8MMA_AtomIJNS4_4SM904GMMA26MMA_64x64x32_S32S8S8_SS_TNEEEENS4_6LayoutINS5_IJSB_SC_SC_EEENS5_IJSC_NSA_ILi0EEESS_EEEEENS5_IJNS4_10UnderscoreESV_SV_EEEEENS4_23SM90_TMA_LOAD_MULTICASTENS4_14ComposedLayoutINS4_7SwizzleILi3ELi4ELi3EEENS4_18smem_ptr_flag_bitsILi8EEENSQ_INS5_IJNSA_ILi8EEESG_EEENS5_IJSG_SC_EEEEEEEvNS4_8identityESY_S18_vS19_EENS_8epilogue10collective6detail29Sm90TmaWarpSpecializedAdapterINS1C_15DefaultEpilogueIaSJ_SJ_NS1B_6thread17LinearCombinationIaLi1EiiLNS1G_9ScaleType4KindE0ELNS_15FloatRoundStyleE2EaEENS1_15EpilogueDefaultEEEEEvvEEEEvNT_6ParamsE --------------------------
	.section	.text._ZN7cutlass13device_kernelINS_4gemm6kernel13GemmUniversalIN4cute5tupleIJiiiiEEENS1_10collective13CollectiveMmaINS1_34MainloopSm90TmaGmmaWarpSpecializedILi5ENS5_IJNS4_1CILi2EEESB_NSA_ILi1EEEEEENS1_35KernelTmaWarpSpecializedCooperativeEEENS5_IJNSA_ILi128EEENSA_ILi64EEESG_EEEaNS5_IJlSC_lEEEaSJ_NS4_8TiledMMAINS4_8MMA_AtomIJNS4_4SM904GMMA26MMA_64x64x32_S32S8S8_SS_TNEEEENS4_6LayoutINS5_IJSB_SC_SC_EEENS5_IJSC_NSA_ILi0EEESS_EEEEENS5_IJNS4_10UnderscoreESV_SV_EEEEENS4_23SM90_TMA_LOAD_MULTICASTENS4_14ComposedLayoutINS4_7SwizzleILi3ELi4ELi3EEENS4_18smem_ptr_flag_bitsILi8EEENSQ_INS5_IJNSA_ILi8EEESG_EEENS5_IJSG_SC_EEEEEEEvNS4_8identityESY_S18_vS19_EENS_8epilogue10collective6detail29Sm90TmaWarpSpecializedAdapterINS1C_15DefaultEpilogueIaSJ_SJ_NS1B_6thread17LinearCombinationIaLi1EiiLNS1G_9ScaleType4KindE0ELNS_15FloatRoundStyleE2EaEENS1_15EpilogueDefaultEEEEEvvEEEEvNT_6ParamsE,"ax",@progbits
	.align	128
.text._ZN7cutlass13device_kernelINS_4gemm6kernel13GemmUniversalIN4cute5tupleIJiiiiEEENS1_10collective13CollectiveMmaINS1_34MainloopSm90TmaGmmaWarpSpecializedILi5ENS5_IJNS4_1CILi2EEESB_NSA_ILi1EEEEEENS1_35KernelTmaWarpSpecializedCooperativeEEENS5_IJNSA_ILi128EEENSA_ILi64EEESG_EEEaNS5_IJlSC_lEEEaSJ_NS4_8TiledMMAINS4_8MMA_AtomIJNS4_4SM904GMMA26MMA_64x64x32_S32S8S8_SS_TNEEEENS4_6LayoutINS5_IJSB_SC_SC_EEENS5_IJSC_NSA_ILi0EEESS_EEEEENS5_IJNS4_10UnderscoreESV_SV_EEEEENS4_23SM90_TMA_LOAD_MULTICASTENS4_14ComposedLayoutINS4_7SwizzleILi3ELi4ELi3EEENS4_18smem_ptr_flag_bitsILi8EEENSQ_INS5_IJNSA_ILi8EEESG_EEENS5_IJSG_SC_EEEEEEEvNS4_8identityESY_S18_vS19_EENS_8epilogue10collective6detail29Sm90TmaWarpSpecializedAdapterINS1C_15DefaultEpilogueIaSJ_SJ_NS1B_6thread17LinearCombinationIaLi1EiiLNS1G_9ScaleType4KindE0ELNS_15FloatRoundStyleE2EaEENS1_15EpilogueDefaultEEEEEvvEEEEvNT_6ParamsE:
        .type           _ZN7cutlass13device_kernelINS_4gemm6kernel13GemmUniversalIN4cute5tupleIJiiiiEEENS1_10collective13CollectiveMmaINS1_34MainloopSm90TmaGmmaWarpSpecializedILi5ENS5_IJNS4_1CILi2EEESB_NSA_ILi1EEEEEENS1_35KernelTmaWarpSpecializedCooperativeEEENS5_IJNSA_ILi128EEENSA_ILi64EEESG_EEEaNS5_IJlSC_lEEEaSJ_NS4_8TiledMMAINS4_8MMA_AtomIJNS4_4SM904GMMA26MMA_64x64x32_S32S8S8_SS_TNEEEENS4_6LayoutINS5_IJSB_SC_SC_EEENS5_IJSC_NSA_ILi0EEESS_EEEEENS5_IJNS4_10UnderscoreESV_SV_EEEEENS4_23SM90_TMA_LOAD_MULTICASTENS4_14ComposedLayoutINS4_7SwizzleILi3ELi4ELi3EEENS4_18smem_ptr_flag_bitsILi8EEENSQ_INS5_IJNSA_ILi8EEESG_EEENS5_IJSG_SC_EEEEEEEvNS4_8identityESY_S18_vS19_EENS_8epilogue10collective6detail29Sm90TmaWarpSpecializedAdapterINS1C_15DefaultEpilogueIaSJ_SJ_NS1B_6thread17LinearCombinationIaLi1EiiLNS1G_9ScaleType4KindE0ELNS_15FloatRoundStyleE2EaEENS1_15EpilogueDefaultEEEEEvvEEEEvNT_6ParamsE,@function
        .size           _ZN7cutlass13device_kernelINS_4gemm6kernel13GemmUniversalIN4cute5tupleIJiiiiEEENS1_10collective13CollectiveMmaINS1_34MainloopSm90TmaGmmaWarpSpecializedILi5ENS5_IJNS4_1CILi2EEESB_NSA_ILi1EEEEEENS1_35KernelTmaWarpSpecializedCooperativeEEENS5_IJNSA_ILi128EEENSA_ILi64EEESG_EEEaNS5_IJlSC_lEEEaSJ_NS4_8TiledMMAINS4_8MMA_AtomIJNS4_4SM904GMMA26MMA_64x64x32_S32S8S8_SS_TNEEEENS4_6LayoutINS5_IJSB_SC_SC_EEENS5_IJSC_NSA_ILi0EEESS_EEEEENS5_IJNS4_10UnderscoreESV_SV_EEEEENS4_23SM90_TMA_LOAD_MULTICASTENS4_14ComposedLayoutINS4_7SwizzleILi3ELi4ELi3EEENS4_18smem_ptr_flag_bitsILi8EEENSQ_INS5_IJNSA_ILi8EEESG_EEENS5_IJSG_SC_EEEEEEEvNS4_8identityESY_S18_vS19_EENS_8epilogue10collective6detail29Sm90TmaWarpSpecializedAdapterINS1C_15DefaultEpilogueIaSJ_SJ_NS1B_6thread17LinearCombinationIaLi1EiiLNS1G_9ScaleType4KindE0ELNS_15FloatRoundStyleE2EaEENS1_15EpilogueDefaultEEEEEvvEEEEvNT_6ParamsE,(.L_x_141 - _ZN7cutlass13device_kernelINS_4gemm6kernel13GemmUniversalIN4cute5tupleIJiiiiEEENS1_10collective13CollectiveMmaINS1_34MainloopSm90TmaGmmaWarpSpecializedILi5ENS5_IJNS4_1CILi2EEESB_NSA_ILi1EEEEEENS1_35KernelTmaWarpSpecializedCooperativeEEENS5_IJNSA_ILi128EEENSA_ILi64EEESG_EEEaNS5_IJlSC_lEEEaSJ_NS4_8TiledMMAINS4_8MMA_AtomIJNS4_4SM904GMMA26MMA_64x64x32_S32S8S8_SS_TNEEEENS4_6LayoutINS5_IJSB_SC_SC_EEENS5_IJSC_NSA_ILi0EEESS_EEEEENS5_IJNS4_10UnderscoreESV_SV_EEEEENS4_23SM90_TMA_LOAD_MULTICASTENS4_14ComposedLayoutINS4_7SwizzleILi3ELi4ELi3EEENS4_18smem_ptr_flag_bitsILi8EEENSQ_INS5_IJNSA_ILi8EEESG_EEENS5_IJSG_SC_EEEEEEEvNS4_8identityESY_S18_vS19_EENS_8epilogue10collective6detail29Sm90TmaWarpSpecializedAdapterINS1C_15DefaultEpilogueIaSJ_SJ_NS1B_6thread17LinearCombinationIaLi1EiiLNS1G_9ScaleType4KindE0ELNS_15FloatRoundStyleE2EaEENS1_15EpilogueDefaultEEEEEvvEEEEvNT_6ParamsE)
        .other          _ZN7cutlass13device_kernelINS_4gemm6kernel13GemmUniversalIN4cute5tupleIJiiiiEEENS1_10collective13CollectiveMmaINS1_34MainloopSm90TmaGmmaWarpSpecializedILi5ENS5_IJNS4_1CILi2EEESB_NSA_ILi1EEEEEENS1_35KernelTmaWarpSpecializedCooperativeEEENS5_IJNSA_ILi128EEENSA_ILi64EEESG_EEEaNS5_IJlSC_lEEEaSJ_NS4_8TiledMMAINS4_8MMA_AtomIJNS4_4SM904GMMA26MMA_64x64x32_S32S8S8_SS_TNEEEENS4_6LayoutINS5_IJSB_SC_SC_EEENS5_IJSC_NSA_ILi0EEESS_EEEEENS5_IJNS4_10UnderscoreESV_SV_EEEEENS4_23SM90_TMA_LOAD_MULTICASTENS4_14ComposedLayoutINS4_7SwizzleILi3ELi4ELi3EEENS4_18smem_ptr_flag_bitsILi8EEENSQ_INS5_IJNSA_ILi8EEESG_EEENS5_IJSG_SC_EEEEEEEvNS4_8identityESY_S18_vS19_EENS_8epilogue10collective6detail29Sm90TmaWarpSpecializedAdapterINS1C_15DefaultEpilogueIaSJ_SJ_NS1B_6thread17LinearCombinationIaLi1EiiLNS1G_9ScaleType4KindE0ELNS_15FloatRoundStyleE2EaEENS1_15EpilogueDefaultEEEEEvvEEEEvNT_6ParamsE,@"STO_CUDA_ENTRY STV_DEFAULT"
_ZN7cutlass13device_kernelINS_4gemm6kernel13GemmUniversalIN4cute5tupleIJiiiiEEENS1_10collective13CollectiveMmaINS1_34MainloopSm90TmaGmmaWarpSpecializedILi5ENS5_IJNS4_1CILi2EEESB_NSA_ILi1EEEEEENS1_35KernelTmaWarpSpecializedCooperativeEEENS5_IJNSA_ILi128EEENSA_ILi64EEESG_EEEaNS5_IJlSC_lEEEaSJ_NS4_8TiledMMAINS4_8MMA_AtomIJNS4_4SM904GMMA26MMA_64x64x32_S32S8S8_SS_TNEEEENS4_6LayoutINS5_IJSB_SC_SC_EEENS5_IJSC_NSA_ILi0EEESS_EEEEENS5_IJNS4_10UnderscoreESV_SV_EEEEENS4_23SM90_TMA_LOAD_MULTICASTENS4_14ComposedLayoutINS4_7SwizzleILi3ELi4ELi3EEENS4_18smem_ptr_flag_bitsILi8EEENSQ_INS5_IJNSA_ILi8EEESG_EEENS5_IJSG_SC_EEEEEEEvNS4_8identityESY_S18_vS19_EENS_8epilogue10collective6detail29Sm90TmaWarpSpecializedAdapterINS1C_15DefaultEpilogueIaSJ_SJ_NS1B_6thread17LinearCombinationIaLi1EiiLNS1G_9ScaleType4KindE0ELNS_15FloatRoundStyleE2EaEENS1_15EpilogueDefaultEEEEEvvEEEEvNT_6ParamsE:
[----:B------:R-:W0:Y:S01]  /*0000*/  LDC R1, c[0x0][0x28] ;  /* 0x00000a00ff017b82 */ /* 0x000e220000000800 */
[----:B------:R-:W1:Y:S01]  /*0010*/  S2R R18, SR_TID.X ;  /* 0x0000000000127919 */ /* 0x000e620000002100 */
[----:B------:R-:W-:Y:S01]  /*0020*/  ELECT P0, URZ, PT ;  /* 0x00000000003f782f */ /* 0x000fe20003800000 */
[----:B------:R-:W-:Y:S01]  /*0030*/  BSSY B0, `(.L_x_0) ;  /* 0x000000f000007945 */ /* 0x000fe20003800000 */
[--C-:B-1----:R-:W-:Y:S02]  /*0040*/  SHF.R.U32.HI R0, RZ, 0x5, R18.reuse ;  /* 0x00000005ff007819 */ /* 0x102fe40000011612 */
[----:B------:R-:W-:-:S03]  /*0050*/  SHF.R.U32.HI R3, RZ, 0x7, R18 ;  /* 0x00000007ff037819 */ /* 0x000fc60000011612 */
[----:B------:R-:W1:Y:S04]  /*0060*/  SHFL.IDX PT, R2, R0, RZ, 0x1f ;  /* 0x00001fff00027589 */ /* 0x000e6800000e0000 */
[----:B------:R2:W3:Y:S01]  /*0070*/  SHFL.IDX PT, R5, R3, RZ, 0x1f ;  /* 0x00001fff03057589 */ /* 0x0004e200000e0000 */
[----:B-1----:R-:W-:-:S13]  /*0080*/  ISETP.NE.OR P0, PT, R2, RZ, !P0 ;  /* 0x000000ff0200720c */ /* 0x002fda0004705670 */
[----:B0-23--:R-:W-:Y:S05]  /*0090*/  @P0 BRA `(.L_x_1) ;  /* 0x0000000000200947 */ /* 0x00dfea0003800000 */
[----:B------:R-:W-:Y:S02]  /*00a0*/  ULDC.64 UR4, c[0x0][0x198] ;  /* 0x0000660000047ab9 */ /* 0x000fe40000000a00 */
[----:B------:R-:W-:Y:S02]  /*00b0*/  UIADD3 UR6, UP0, UR4, 0xf0, URZ ;  /* 0x000000f004067890 */ /* 0x000fe4000ff1e03f */
[----:B------:R-:W-:Y:S02]  /*00c0*/  UIADD3 UR4, UP1, UR4, 0x1f0, URZ ;  /* 0x000001f004047890 */ /* 0x000fe4000ff3e03f */
[----:B------:R-:W-:Y:S02]  /*00d0*/  UIADD3.X UR7, URZ, UR5, URZ, UP0, !UPT ;  /* 0x000000053f077290 */ /* 0x000fe400087fe43f */
[----:B------:R-:W-:-:S07]  /*00e0*/  UIADD3.X UR5, URZ, UR5, URZ, UP1, !UPT ;  /* 0x000000053f057290 */ /* 0x000fce0008ffe43f */
[----:B------:R0:W-:Y:S02]  /*00f0*/  UTMACCTL.PF [UR6] ;  /* 0x00000000060079b9 */ /* 0x0001e40008040000 */
[----:B------:R0:W-:Y:S02]  /*0100*/  UTMACCTL.PF [UR4] ;  /* 0x00000000040079b9 */ /* 0x0001e40008040000 */
[----:B0-----:R-:W-:Y:S01]  /*0110*/  NOP ;  /* 0x0000000000007918 */ /* 0x001fe20000000000 */
.L_x_1:
[----:B------:R-:W-:Y:S05]  /*0120*/  BSYNC B0 ;  /* 0x0000000000007941 */ /* 0x000fea0003800000 */
.L_x_0:
[----:B------:R-:W0:Y:S02]  /*0130*/  SHFL.IDX PT, R3, R0, RZ, 0x1f ;  /* 0x00001fff00037589 */ /* 0x000e2400000e0000 */
[----:B0-----:R-:W-:-:S13]  /*0140*/  ISETP.NE.AND P0, PT, R3, RZ, PT ;  /* 0x000000ff0300720c */ /* 0x001fda0003f05270 */
[----:B------:R-:W-:Y:S05]  /*0150*/  @P0 BRA `(.L_x_2) ;  /* 0x0000000000600947 */ /* 0x000fea0003800000 */
[----:B------:R-:W0:Y:S01]  /*0160*/  S2UR UR8, SR_CgaCtaId ;  /* 0x00000000000879c3 */ /* 0x000e220000008800 */
[----:B------:R-:W-:Y:S01]  /*0170*/  UMOV UR4, 0x400 ;  /* 0x0000040000047882 */ /* 0x000fe20000000000 */
[----:B------:R-:W-:Y:S01]  /*0180*/  UMOV UR5, 0x1 ;  /* 0x0000000100057882 */ /* 0x000fe20000000000 */
[----:B------:R-:W-:Y:S01]  /*0190*/  UMOV UR6, 0x6 ;  /* 0x0000000600067882 */ /* 0x000fe20000000000 */
[----:B------:R-:W-:Y:S01]  /*01a0*/  ELECT P0, URZ, PT ;  /* 0x00000000003f782f */ /* 0x000fe20003800000 */
[----:B------:R-:W-:-:S04]  /*01b0*/  UIADD3 UR6, -UR6, 0x100000, URZ ;  /* 0x0010000006067890 */ /* 0x000fc8000fffe13f */
[----:B------:R-:W-:Y:S02]  /*01c0*/  USHF.L.U32 UR7, UR6, 0xb, URZ ;  /* 0x0000000b06077899 */ /* 0x000fe4000800063f */
[----:B------:R-:W-:Y:S02]  /*01d0*/  USHF.L.U32 UR6, UR6, 0x1, URZ ;  /* 0x0000000106067899 */ /* 0x000fe4000800063f */
[----:B0-----:R-:W-:Y:S02]  /*01e0*/  ULEA UR8, UR8, UR4, 0x18 ;  /* 0x0000000408087291 */ /* 0x001fe4000f8ec03f */
[----:B------:R-:W-:-:S04]  /*01f0*/  UIADD3 UR4, -UR5, 0x100000, URZ ;  /* 0x0010000005047890 */ /* 0x000fc8000fffe13f */
[----:B------:R-:W-:Y:S02]  /*0200*/  USHF.L.U32 UR5, UR4, 0xb, URZ ;  /* 0x0000000b04057899 */ /* 0x000fe4000800063f */
[----:B------:R-:W-:Y:S01]  /*0210*/  USHF.L.U32 UR4, UR4, 0x1, URZ ;  /* 0x0000000104047899 */ /* 0x000fe2000800063f */
[----:B------:R-:W0:Y:S11]  /*0220*/  FENCE.VIEW.ASYNC.S ;  /* 0x00000000000073c6 */ /* 0x000e360000000000 */
[----:B0-----:R0:W1:Y:S01]  /*0230*/  SYNCS.EXCH.64 URZ, [UR8], UR4 ;  /* 0x00000004083f75b2 */ /* 0x0010620008000100 */
[----:B------:R0:W2:Y:S01]  /*0240*/  SYNCS.EXCH.64 URZ, [UR8+0x28], UR6 ;  /* 0x00002806083f75b2 */ /* 0x0000a20008000100 */
[----:B------:R0:W3:Y:S01]  /*0250*/  SYNCS.EXCH.64 URZ, [UR8+0x8], UR4 ;  /* 0x00000804083f75b2 */ /* 0x0000e20008000100 */
[----:B------:R0:W4:Y:S01]  /*0260*/  SYNCS.EXCH.64 URZ, [UR8+0x30], UR6 ;  /* 0x00003006083f75b2 */ /* 0x0001220008000100 */
[----:B------:R0:W0:Y:S01]  /*0270*/  SYNCS.EXCH.64 URZ, [UR8+0x10], UR4 ;  /* 0x00001004083f75b2 */ /* 0x0000220008000100 */
[----:B------:R0:W0:Y:S01]  /*0280*/  SYNCS.EXCH.64 URZ, [UR8+0x38], UR6 ;  /* 0x00003806083f75b2 */ /* 0x0000220008000100 */
[----:B------:R0:W0:Y:S01]  /*0290*/  SYNCS.EXCH.64 URZ, [UR8+0x18], UR4 ;  /* 0x00001804083f75b2 */ /* 0x0000220008000100 */
[----:B------:R0:W0:Y:S01]  /*02a0*/  SYNCS.EXCH.64 URZ, [UR8+0x40], UR6 ;  /* 0x00004006083f75b2 */ /* 0x0000220008000100 */
[----:B------:R0:W0:Y:S01]  /*02b0*/  SYNCS.EXCH.64 URZ, [UR8+0x20], UR4 ;  /* 0x00002004083f75b2 */ /* 0x0000220008000100 */
[----:B------:R0:W0:Y:S01]  /*02c0*/  SYNCS.EXCH.64 URZ, [UR8+0x48], UR6 ;  /* 0x00004806083f75b2 */ /* 0x0000220008000100 */
[----:B------:R-:W-:Y:S01]  /*02d0*/  NOP ;  /* 0x0000000000007918 */ /* 0x000fe20000000000 */
.L_x_2:
[----:B------:R-:W-:Y:S01]  /*02e0*/  SHF.R.S32.HI R7, RZ, 0x1f, R18 ;  /* 0x0000001fff077819 */ /* 0x000fe20000011412 */
[----:B------:R-:W5:Y:S01]  /*02f0*/  SHFL.IDX PT, R0, R0, RZ, 0x1f ;  /* 0x00001fff00007589 */ /* 0x000f6200000e0000 */
[----:B0-----:R-:W0:Y:S01]  /*0300*/  S2UR UR8, SR_CTAID.X ;  /* 0x00000000000879c3 */ /* 0x001e220000002500 */
[----:B------:R-:W-:Y:S02]  /*0310*/  ELECT P0, URZ, PT ;  /* 0x00000000003f782f */ /* 0x000fe40003800000 */
[----:B------:R-:W-:Y:S01]  /*0320*/  LEA.HI R7, R7, R18, RZ, 0x7 ;  /* 0x0000001207077211 */ /* 0x000fe200078f38ff */
[----:B------:R-:W1:Y:S01]  /*0330*/  S2R R4, SR_CTAID.Y ;  /* 0x0000000000047919 */ /* 0x000e620000002600 */
[----:B------:R-:W-:Y:S01]  /*0340*/  SHF.R.S32.HI R8, RZ, 0x1f, R3 ;  /* 0x0000001fff087819 */ /* 0x000fe20000011403 */
[----:B------:R-:W-:Y:S01]  /*0350*/  ULDC UR4, c[0x0][0x150] ;  /* 0x0000540000047ab9 */ /* 0x000fe20000000800 */
[----:B------:R-:W-:Y:S01]  /*0360*/  LOP3.LUT R7, R7, 0xffffff80, RZ, 0xc0, !PT ;  /* 0xffffff8007077812 */ /* 0x000fe200078ec0ff */
[----:B------:R-:W-:Y:S01]  /*0370*/  NOP ;  /* 0x0000000000007918 */ /* 0x000fe20000000000 */
[----:B------:R-:W-:Y:S01]  /*0380*/  LEA.HI R8, R8, R3, RZ, 0x2 ;  /* 0x0000000308087211 */ /* 0x000fe200078f10ff */
[----:B------:R-:W2:Y:S01]  /*0390*/  LDC R10, c[0x0][0x144] ;  /* 0x00005100ff0a7b82 */ /* 0x000ea20000000800 */
[----:B------:R-:W-:Y:S01]  /*03a0*/  NOP ;  /* 0x0000000000007918 */ /* 0x000fe20000000000 */
[----:B------:R-:W-:Y:S01]  /*03b0*/  IMAD.IADD R6, R18, 0x1, -R7 ;  /* 0x0000000112067824 */ /* 0x000fe200078e0a07 */
[----:B------:R-:W-:Y:S01]  /*03c0*/  LOP3.LUT R8, R8, 0x3ffffffc, RZ, 0xc0, !PT ;  /* 0x3ffffffc08087812 */ /* 0x000fe200078ec0ff */
[----:B------:R-:W-:Y:S01]  /*03d0*/  IMAD.MOV.U32 R23, RZ, RZ, 0x1 ;  /* 0x00000001ff177424 */ /* 0x000fe200078e00ff */
[----:B------:R-:W-:-:S02]  /*03e0*/  ISETP.NE.AND P3, PT, R5, RZ, PT ;  /* 0x000000ff0500720c */ /* 0x000fc40003f65270 */
[----:B------:R-:W-:Y:S01]  /*03f0*/  SHF.R.S32.HI R7, RZ, 0x1f, R6 ;  /* 0x0000001fff077819 */ /* 0x000fe20000011406 */
[----:B------:R-:W-:Y:S01]  /*0400*/  IMAD.IADD R8, R3, 0x1, -R8 ;  /* 0x0000000103087824 */ /* 0x000fe200078e0a08 */
[----:B------:R-:W3:Y:S02]  /*0410*/  LDC R13, c[0x0][0x140] ;  /* 0x00005000ff0d7b82 */ /* 0x000ee40000000800 */
[----:B------:R-:W-:Y:S02]  /*0420*/  LEA.HI R7, R7, R6, RZ, 0x3 ;  /* 0x0000000607077211 */ /* 0x000fe400078f18ff */
[----:B-----5:R-:W-:Y:S02]  /*0430*/  ISETP.NE.OR P0, PT, R0, RZ, !P0 ;  /* 0x000000ff0000720c */ /* 0x020fe40004705670 */
[--C-:B------:R-:W-:Y:S02]  /*0440*/  SHF.R.S32.HI R0, RZ, 0x3, R7.reuse ;  /* 0x00000003ff007819 */ /* 0x100fe40000011407 */
[----:B------:R-:W-:-:S02]  /*0450*/  SHF.R.S32.HI R7, RZ, 0x1f, R7 ;  /* 0x0000001fff077819 */ /* 0x000fc40000011407 */
[----:B0-----:R-:W-:Y:S02]  /*0460*/  I2FP.F32.U32 R9, UR8 ;  /* 0x0000000800097c45 */ /* 0x001fe40008201000 */
[----:B------:R-:W-:-:S03]  /*0470*/  LEA.HI R7, R7, R0, RZ, 0x2 ;  /* 0x0000000007077211 */ /* 0x000fc600078f10ff */
[----:B------:R-:W-:Y:S01]  /*0480*/  FMUL R9, R9, UR4 ;  /* 0x0000000409097c20 */ /* 0x000fe20008400000 */
[----:B------:R-:W-:Y:S01]  /*0490*/  LOP3.LUT R7, R7, 0xfffffffc, RZ, 0xc0, !PT ;  /* 0xfffffffc07077812 */ /* 0x000fe200078ec0ff */
[----:B------:R-:W-:Y:S01]  /*04a0*/  VOTEU.ALL UP0, P0 ;  /* 0x00000000003f7886 */ /* 0x000fe20000000000 */
[----:B-1----:R-:W-:Y:S01]  /*04b0*/  I2FP.F32.U32 R3, R4 ;  /* 0x0000000400037245 */ /* 0x002fe20000201000 */
[----:B------:R-:W-:Y:S01]  /*04c0*/  ULDC UR4, c[0x0][0x154] ;  /* 0x0000550000047ab9 */ /* 0x000fe20000000800 */
[----:B------:R-:W-:Y:S01]  /*04d0*/  VOTEU.ALL UP1, P0 ;  /* 0x00000000003f7886 */ /* 0x000fe20000020000 */
[----:B------:R-:W0:Y:S01]  /*04e0*/  F2I.U32.TRUNC.NTZ R9, R9 ;  /* 0x0000000900097305 */ /* 0x000e22000020f000 */
[----:B------:R-:W-:Y:S01]  /*04f0*/  IMAD.IADD R7, R0, 0x1, -R7 ;  /* 0x0000000100077824 */ /* 0x000fe200078e0a07 */
[----:B------:R-:W1:Y:S01]  /*0500*/  @!UP0 S2UR UR7, SR_CgaCtaId ;  /* 0x00000000000789c3 */ /* 0x000e620000008800 */
[----:B------:R-:W-:Y:S01]  /*0510*/  FMUL R12, R3, UR4 ;  /* 0x00000004030c7c20 */ /* 0x000fe20008400000 */
[----:B------:R-:W-:Y:S01]  /*0520*/  UMOV UR4, 0x20 ;  /* 0x0000002000047882 */ /* 0x000fe20000000000 */
[----:B------:R-:W-:Y:S01]  /*0530*/  IMAD R8, R8, 0x4, R7 ;  /* 0x0000000408087824 */ /* 0x000fe200078e0207 */
[----:B------:R-:W-:Y:S01]  /*0540*/  @!UP0 UMOV UR6, 0x400 ;  /* 0x0000040000068882 */ /* 0x000fe20000000000 */
[----:B------:R-:W-:-:S04]  /*0550*/  @!UP0 UIADD3 UR4, -UR4, 0x100000, URZ ;  /* 0x0010000004048890 */ /* 0x000fc8000fffe13f */
[----:B------:R-:W-:Y:S02]  /*0560*/  @!UP0 USHF.L.U32 UR5, UR4, 0xb, URZ ;  /* 0x0000000b04058899 */ /* 0x000fe4000800063f */
[----:B------:R-:W-:Y:S01]  /*0570*/  @!UP0 USHF.L.U32 UR4, UR4, 0x1, URZ ;  /* 0x0000000104048899 */ /* 0x000fe2000800063f */
[----:B---3--:R-:W-:Y:S01]  /*0580*/  ISETP.EQ.U32.AND P2, PT, R13, 0x1, PT ;  /* 0x000000010d00780c */ /* 0x008fe20003f42070 */
[----:B------:R-:W3:Y:S01]  /*0590*/  F2I.U32.TRUNC.NTZ R12, R12 ;  /* 0x0000000c000c7305 */ /* 0x000ee2000020f000 */
[----:B------:R-:W-:Y:S01]  /*05a0*/  LEA.HI R0, R8, R8, RZ, 0x1 ;  /* 0x0000000808007211 */ /* 0x000fe200078f08ff */
[----:B------:R-:W5:Y:S03]  /*05b0*/  LDC R7, c[0x0][0x148] ;  /* 0x00005200ff077b82 */ /* 0x000f660000000800 */
[----:B------:R-:W-:Y:S01]  /*05c0*/  LOP3.LUT R11, R0, 0xfffffffe, RZ, 0xc0, !PT ;  /* 0xfffffffe000b7812 */ /* 0x000fe200078ec0ff */
[----:B0-----:R-:W-:Y:S01]  /*05d0*/  IMAD.MOV R15, RZ, RZ, -R9 ;  /* 0x000000ffff0f7224 */ /* 0x001fe200078e0a09 */
[----:B------:R-:W-:-:S03]  /*05e0*/  SHF.R.S32.HI R9, RZ, 0x1f, R2 ;  /* 0x0000001fff097819 */ /* 0x000fc60000011402 */
[----:B--2---:R-:W-:Y:S01]  /*05f0*/  IMAD R3, R10, R15, UR8 ;  /* 0x000000080a037e24 */ /* 0x004fe2000f8e020f */
[----:B------:R-:W-:Y:S01]  /*0600*/  LEA.HI R9, R9, R2, RZ, 0x2 ;  /* 0x0000000209097211 */ /* 0x000fe200078f10ff */
[C---:B------:R-:W-:Y:S02]  /*0610*/  IMAD.IADD R0, R8.reuse, 0x1, -R11 ;  /* 0x0000000108007824 */ /* 0x040fe400078e0a0b */
[----:B------:R-:W-:Y:S01]  /*0620*/  IMAD.SHL.U32 R11, R8, 0x4, RZ ;  /* 0x00000004080b7824 */ /* 0x000fe200078e00ff */
[----:B------:R-:W-:Y:S01]  /*0630*/  LOP3.LUT R9, R9, 0xfffffffc, RZ, 0xc0, !PT ;  /* 0xfffffffc09097812 */ /* 0x000fe200078ec0ff */
[----:B---3--:R-:W-:Y:S01]  /*0640*/  IMAD.MOV R21, RZ, RZ, -R12 ;  /* 0x000000ffff157224 */ /* 0x008fe200078e0a0c */
[----:B------:R-:W-:Y:S01]  /*0650*/  ISETP.NE.AND P4, PT, R0, R3, PT ;  /* 0x000000030000720c */ /* 0x000fe20003f85270 */
[----:B-1----:R-:W-:Y:S01]  /*0660*/  @!UP0 ULEA UR6, UR7, UR6, 0x18 ;  /* 0x0000000607068291 */ /* 0x002fe2000f8ec03f */
[----:B------:R-:W-:Y:S01]  /*0670*/  LOP3.LUT R22, R8, 0xc, R11, 0x78, !PT ;  /* 0x0000000c08167812 */ /* 0x000fe200078e780b */
[----:B------:R-:W-:Y:S01]  /*0680*/  IMAD.IADD R0, R2, 0x1, -R9 ;  /* 0x0000000102007824 */ /* 0x000fe200078e0a09 */
[----:B------:R-:W-:Y:S01]  /*0690*/  VOTEU.ALL UP0, P0 ;  /* 0x00000000003f7886 */ /* 0x000fe20000000000 */
[----:B------:R-:W-:Y:S01]  /*06a0*/  LOP3.LUT P0, RZ, R6, 0x7, RZ, 0xc0, !PT ;  /* 0x0000000706ff7812 */ /* 0x000fe2000780c0ff */
[----:B------:R-:W-:-:S02]  /*06b0*/  VIADD R6, R5, 0xffffffff ;  /* 0xffffffff05067836 */ /* 0x000fc40000000000 */
[----:B------:R-:W-:Y:S01]  /*06c0*/  ISETP.NE.AND P1, PT, R0, 0x3, PT ;  /* 0x000000030000780c */ /* 0x000fe20003f25270 */
[----:B-----5:R-:W-:Y:S01]  /*06d0*/  IMAD R9, R7, R21, R4 ;  /* 0x0000001507097224 */ /* 0x020fe200078e0204 */
[----:B------:R-:W-:Y:S02]  /*06e0*/  ISETP.LT.U32.AND P0, PT, R22, 0x4, !P0 ;  /* 0x000000041600780c */ /* 0x000fe40004701070 */
[----:B------:R-:W-:Y:S01]  /*06f0*/  ISETP.EQ.OR P1, PT, R0, RZ, !P1 ;  /* 0x000000ff0000720c */ /* 0x000fe20004f22670 */
[----:B------:R-:W0:Y:S02]  /*0700*/  FENCE.VIEW.ASYNC.S ;  /* 0x00000000000073c6 */ /* 0x000e240000000000 */
[----:B0-----:R0:W1:Y:S01]  /*0710*/  @!UP0 SYNCS.EXCH.64 URZ, [UR6+0x60], UR4 ;  /* 0x00006004063f85b2 */ /* 0x0010620008000100 */
[----:B------:R-:W-:Y:S02]  /*0720*/  @P4 LEA.HI R2, R22, R22, RZ, 0x1 ;  /* 0x0000001616024211 */ /* 0x000fe400078f08ff */
[----:B------:R-:W-:-:S02]  /*0730*/  ISETP.EQ.AND P1, PT, R5, RZ, P1 ;  /* 0x000000ff0500720c */ /* 0x000fc40000f22270 */
[----:B------:R-:W-:Y:S02]  /*0740*/  @P4 SHF.R.S32.HI R2, RZ, 0x1, R2 ;  /* 0x00000001ff024819 */ /* 0x000fe40000011402 */
[----:B------:R-:W-:Y:S02]  /*0750*/  ISETP.GE.U32.AND P6, PT, R6, 0x2, PT ;  /* 0x000000020600780c */ /* 0x000fe40003fc6070 */
[----:B------:R-:W-:Y:S02]  /*0760*/  @P4 ISETP.NE.AND P5, PT, R2, R9, PT ;  /* 0x000000090200420c */ /* 0x000fe40003fa5270 */
[----:B------:R-:W-:Y:S02]  /*0770*/  SEL R2, RZ, 0x1, !P0 ;  /* 0x00000001ff027807 */ /* 0x000fe40004000000 */
[----:B------:R-:W-:Y:S02]  /*0780*/  @P4 SEL R23, RZ, 0x1, P5 ;  /* 0x00000001ff174807 */ /* 0x000fe40002800000 */
[----:B------:R-:W-:Y:S01]  /*0790*/  SEL R19, RZ, 0x1, !P1 ;  /* 0x00000001ff137807 */ /* 0x000fe20004800000 */
[----:B------:R0:W2:Y:S01]  /*07a0*/  @!UP1 SYNCS.EXCH.64 URZ, [UR6+0x68], UR4 ;  /* 0x00006804063f95b2 */ /* 0x0000a20008000100 */
[----:B------:R-:W-:Y:S01]  /*07b0*/  LOP3.LUT R23, R23, R2, RZ, 0xc0, !PT ;  /* 0x0000000217177212 */ /* 0x000fe200078ec0ff */
[----:B------:R-:W-:Y:S01]  /*07c0*/  NOP ;  /* 0x0000000000007918 */ /* 0x000fe20000000000 */
[----:B------:R-:W-:Y:S01]  /*07d0*/  SEL R19, R19, 0x2, P6 ;  /* 0x0000000213137807 */ /* 0x000fe20003000000 */
[----:B------:R-:W-:Y:S06]  /*07e0*/  @!P2 BRA `(.L_x_3) ;  /* 0x000000000008a947 */ /* 0x000fec0003800000 */
[----:B-12-4-:R-:W-:Y:S01]  /*07f0*/  UCGABAR_ARV ;  /* 0x00000000000079c7 */ /* 0x016fe20008000000 */
[----:B------:R-:W-:Y:S05]  /*0800*/  BRA `(.L_x_4) ;  /* 0x0000000000047947 */ /* 0x000fea0003800000 */
.L_x_3:
[----:B-12-4-:R-:W-:Y:S01]  /*0810*/  NOP ;  /* 0x0000000000007918 */ /* 0x016fe20000000000 */
.L_x_4:
[----:B------:R-:W1:Y:S01]  /*0820*/  LDC R2, c[0x0][0x65c] ;  /* 0x00019700ff027b82 */ /* 0x000e620000000800 */
[----:B------:R-:W-:Y:S02]  /*0830*/  IMAD.U32 R8, RZ, RZ, UR8 ;  /* 0x00000008ff087e24 */ /* 0x000fe4000f8e00ff */
[----:B------:R-:W-:Y:S01]  /*0840*/  IMAD.MOV.U32 R9, RZ, RZ, RZ ;  /* 0x000000ffff097224 */ /* 0x000fe200078e00ff */
[----:B-1----:R-:W-:-:S04]  /*0850*/  ISETP.NE.AND P1, PT, R2, 0x1, PT ;  /* 0x000000010200780c */ /* 0x002fc80003f25270 */
[----:B------:R-:W-:-:S09]  /*0860*/  P2R R5, PR, RZ, 0x2 ;  /* 0x00000002ff057803 */ /* 0x000fd20000000000 */
[----:B------:R-:W1:Y:S01]  /*0870*/  @P1 LDC R17, c[0x0][0x10] ;  /* 0x00000400ff111b82 */ /* 0x000e620000000800 */
[----:B------:R-:W-:Y:S02]  /*0880*/  @P1 IMAD.MOV.U32 R5, RZ, RZ, RZ ;  /* 0x000000ffff051224 */ /* 0x000fe400078e00ff */
[----:B------:R-:W-:-:S05]  /*0890*/  @P1 IMAD.MOV.U32 R13, RZ, RZ, RZ ;  /* 0x000000ffff0d1224 */ /* 0x000fca00078e00ff */
[----:B------:R-:W2:Y:S01]  /*08a0*/  @!P1 LDC R11, c[0x0][0xc] ;  /* 0x00000300ff0b9b82 */ /* 0x000ea20000000800 */
[----:B-1----:R-:W-:-:S04]  /*08b0*/  @P1 IMAD.WIDE.U32 R16, R17, UR8, R4 ;  /* 0x0000000811101c25 */ /* 0x002fc8000f8e0004 */
[----:B------:R-:W-:Y:S02]  /*08c0*/  @P1 IMAD.IADD R17, R17, 0x1, R13 ;  /* 0x0000000111111824 */ /* 0x000fe400078e020d */
[----:B--2---:R-:W-:-:S04]  /*08d0*/  @!P1 IMAD.WIDE.U32 R8, R4, R11, R8 ;  /* 0x0000000b04089225 */ /* 0x004fc800078e0008 */
[----:B------:R-:W-:Y:S02]  /*08e0*/  @!P1 IMAD.MOV.U32 R16, RZ, RZ, R8 ;  /* 0x000000ffff109224 */ /* 0x000fe400078e0008 */
[----:B------:R-:W-:Y:S01]  /*08f0*/  @!P1 IMAD.MOV.U32 R17, RZ, RZ, R9 ;  /* 0x000000ffff119224 */ /* 0x000fe200078e0009 */
[----:B------:R-:W-:Y:S06]  /*0900*/  @!P2 BRA `(.L_x_5) ;  /* 0x00000000000ca947 */ /* 0x000fec0003800000 */
[----:B------:R-:W-:Y:S01]  /*0910*/  UCGABAR_WAIT ;  /* 0x0000000000007dc7 */ /* 0x000fe20008000000 */
[----:B------:R-:W-:Y:S01]  /*0920*/  CCTL.IVALL ;  /* 0x00000000ff00798f */ /* 0x000fe20002000000 */
[----:B------:R-:W-:Y:S05]  /*0930*/  BRA `(.L_x_6) ;  /* 0x0000000000047947 */ /* 0x000fea0003800000 */
.L_x_5:
[----:B------:R-:W-:Y:S06]  /*0940*/  BAR.SYNC.DEFER_BLOCKING 0x0 ;  /* 0x0000000000007b1d */ /* 0x000fec0000010000 */
.L_x_6:
[----:B------:R-:W-:Y:S05]  /*0950*/  @!P3 BRA `(.L_x_7) ;  /* 0x000000380084b947 */ /* 0x000fea0003800000 */
[----:B------:R-:W-:-:S13]  /*0960*/  ISETP.GT.U32.AND P0, PT, R6, 0x1, PT ;  /* 0x000000010600780c */ /* 0x000fda0003f04070 */
[----:B0-----:R-:W-:Y:S05]  /*0970*/  @P0 EXIT ;  /* 0x000000000000094d */ /* 0x001fea0003800000 */
[----:B------:R-:W-:Y:S01]  /*0980*/  ULDC.64 UR4, c[0x0][0x650] ;  /* 0x0001940000047ab9 */ /* 0x000fe20000000a00 */
[----:B------:R-:W-:Y:S01]  /*0990*/  PRMT R0, RZ, 0x7610, R0 ;  /* 0x00007610ff007816 */ /* 0x000fe20000000000 */
[----:B------:R-:W-:Y:S01]  /*09a0*/  IMAD.MOV.U32 R59, RZ, RZ, -0x1 ;  /* 0xffffffffff3b7424 */ /* 0x000fe200078e00ff */
[----:B------:R-:W-:Y:S01]  /*09b0*/  ISETP.GE.U32.AND P0, PT, R16, UR4, PT ;  /* 0x0000000410007c0c */ /* 0x000fe2000bf06070 */
[----:B------:R-:W-:Y:S02]  /*09c0*/  IMAD.MOV.U32 R60, RZ, RZ, -0x1 ;  /* 0xffffffffff3c7424 */ /* 0x000fe400078e00ff */
[----:B------:R-:W-:Y:S01]  /*09d0*/  IMAD.MOV.U32 R61, RZ, RZ, -0x1 ;  /* 0xffffffffff3d7424 */ /* 0x000fe200078e00ff */
[----:B------:R-:W-:-:S13]  /*09e0*/  ISETP.GE.U32.AND.EX P0, PT, R17, UR5, PT, P0 ;  /* 0x0000000511007c0c */ /* 0x000fda000bf06100 */
[----:B------:R-:W-:Y:S05]  /*09f0*/  @P0 BRA `(.L_x_8) ;  /* 0x0000000400280947 */ /* 0x000fea0003800000 */
[----:B------:R-:W0:Y:S01]  /*0a00*/  LDC.64 R24, c[0x0][0x628] ;  /* 0x00018a00ff187b82 */ /* 0x000e220000000a00 */
[----:B------:R-:W-:Y:S02]  /*0a10*/  IMAD.MOV.U32 R8, RZ, RZ, R16 ;  /* 0x000000ffff087224 */ /* 0x000fe400078e0010 */
[----:B------:R-:W-:-:S05]  /*0a20*/  IMAD.MOV.U32 R9, RZ, RZ, R17 ;  /* 0x000000ffff097224 */ /* 0x000fca00078e0011 */
[----:B------:R-:W1:Y:S08]  /*0a30*/  LDC R0, c[0x0][0x630] ;  /* 0x00018c00ff007b82 */ /* 0x000e700000000800 */
[----:B------:R-:W2:Y:S01]  /*0a40*/  LDC.64 R26, c[0x0][0x620] ;  /* 0x00018800ff1a7b82 */ /* 0x000ea20000000a00 */
[----:B0-----:R-:W-:-:S04]  /*0a50*/  ISETP.NE.U32.AND P0, PT, R24, RZ, PT ;  /* 0x000000ff1800720c */ /* 0x001fc80003f05070 */
[----:B------:R-:W-:-:S13]  /*0a60*/  ISETP.NE.AND.EX P0, PT, R25, RZ, PT, P0 ;  /* 0x000000ff1900720c */ /* 0x000fda0003f05300 */
[----:B-12---:R-:W-:Y:S05]  /*0a70*/  @!P0 BRA `(.L_x_9) ;  /* 0x0000000000288947 */ /* 0x006fea0003800000 */
[----:B------:R-:W0:Y:S02]  /*0a80*/  LDC R13, c[0x0][0x634] ;  /* 0x00018d00ff0d7b82 */ /* 0x000e240000000800 */
[----:B0-----:R-:W-:-:S05]  /*0a90*/  IADD3 R13, P0, R16, R13, RZ ;  /* 0x0000000d100d7210 */ /* 0x001fca0007f1e0ff */
[----:B------:R-:W-:-:S04]  /*0aa0*/  IMAD.X R15, RZ, RZ, R17, P0 ;  /* 0x000000ffff0f7224 */ /* 0x000fc800000e0611 */
[----:B------:R-:W-:-:S04]  /*0ab0*/  IMAD.WIDE.U32 R8, R15, R24, RZ ;  /* 0x000000180f087225 */ /* 0x000fc800078e00ff */
[----:B------:R-:W-:-:S04]  /*0ac0*/  IMAD.WIDE.U32 R10, P0, R13, R25, R8 ;  /* 0x000000190d0a7225 */ /* 0x000fc80007800008 */
[----:B------:R-:W-:-:S04]  /*0ad0*/  IMAD.WIDE.U32 R8, R13, R24, RZ ;  /* 0x000000180d087225 */ /* 0x000fc800078e00ff */
[----:B------:R-:W-:Y:S01]  /*0ae0*/  IMAD.X R13, RZ, RZ, RZ, P0 ;  /* 0x000000ffff0d7224 */ /* 0x000fe200000e06ff */
[----:B------:R-:W-:Y:S01]  /*0af0*/  IADD3 RZ, P0, R9, R10, RZ ;  /* 0x0000000a09ff7210 */ /* 0x000fe20007f1e0ff */
[----:B------:R-:W-:-:S04]  /*0b00*/  IMAD.MOV.U32 R12, RZ, RZ, R11 ;  /* 0x000000ffff0c7224 */ /* 0x000fc800078e000b */
[----:B------:R-:W-:-:S08]  /*0b10*/  IMAD.WIDE.U32.X R8, R15, R25, R12, P0 ;  /* 0x000000190f087225 */ /* 0x000fd000000e040c */
.L_x_9:
[----:B------:R-:W0:Y:S01]  /*0b20*/  LDC.64 R24, c[0x0][0x640] ;  /* 0x00019000ff187b82 */ /* 0x000e220000000a00 */
[-CC-:B------:R-:W-:Y:S01]  /*0b30*/  SHF.R.U64 R61, R8, R0.reuse, R9.reuse ;  /* 0x00000000083d7219 */ /* 0x180fe20000001209 */
[----:B------:R-:W-:Y:S01]  /*0b40*/  IMAD R30, R7, R21, R4 ;  /* 0x00000015071e7224 */ /* 0x000fe200078e0204 */
[----:B------:R-:W-:Y:S01]  /*0b50*/  SHF.R.U32.HI R0, RZ, R0, R9 ;  /* 0x00000000ff007219 */ /* 0x000fe20000011609 */
[----:B------:R-:W-:Y:S01]  /*0b60*/  IMAD.MOV.U32 R21, RZ, RZ, 0x1 ;  /* 0x00000001ff157424 */ /* 0x000fe200078e00ff */
[----:B------:R-:W-:-:S03]  /*0b70*/  IADD3 R5, P0, RZ, -R61, RZ ;  /* 0x8000003dff057210 */ /* 0x000fc60007f1e0ff */
[----:B------:R-:W1:Y:S02]  /*0b80*/  LDC R6, c[0x0][0x618] ;  /* 0x00018600ff067b82 */ /* 0x000e640000000800 */
[----:B------:R-:W-:-:S04]  /*0b90*/  IMAD.X R9, RZ, RZ, ~R0, P0 ;  /* 0x000000ffff097224 */ /* 0x000fc800000e0e00 */
[-C--:B------:R-:W-:Y:S02]  /*0ba0*/  IMAD R0, R9, R26.reuse, RZ ;  /* 0x0000001a09007224 */ /* 0x080fe400078e02ff */
[----:B------:R-:W2:Y:S01]  /*0bb0*/  LDC R11, c[0x0][0x608] ;  /* 0x00018200ff0b7b82 */ /* 0x000ea20000000800 */
[----:B------:R-:W-:-:S04]  /*0bc0*/  IMAD.WIDE.U32 R8, R5, R26, R16 ;  /* 0x0000001a05087225 */ /* 0x000fc800078e0010 */
[----:B------:R-:W-:-:S03]  /*0bd0*/  IMAD R5, R5, R27, R0 ;  /* 0x0000001b05057224 */ /* 0x000fc600078e0200 */
[----:B------:R-:W3:Y:S01]  /*0be0*/  LDC R12, c[0x0][0x658] ;  /* 0x00019600ff0c7b82 */ /* 0x000ee20000000800 */
[----:B0-----:R-:W-:Y:S01]  /*0bf0*/  ISETP.NE.U32.AND P0, PT, R24, RZ, PT ;  /* 0x000000ff1800720c */ /* 0x001fe20003f05070 */
[----:B------:R-:W-:Y:S02]  /*0c00*/  IMAD.IADD R5, R9, 0x1, R5 ;  /* 0x0000000109057824 */ /* 0x000fe400078e0205 */
[----:B------:R-:W-:Y:S01]  /*0c10*/  IMAD.MOV.U32 R9, RZ, RZ, -0x1 ;  /* 0xffffffffff097424 */ /* 0x000fe200078e00ff */
[----:B------:R-:W-:-:S03]  /*0c20*/  ISETP.NE.AND.EX P0, PT, R25, RZ, PT, P0 ;  /* 0x000000ff1900720c */ /* 0x000fc60003f05300 */
[----:B------:R-:W0:Y:S01]  /*0c30*/  LDC R15, c[0x0][0x600] ;  /* 0x00018000ff0f7b82 */ /* 0x000e220000000800 */
[-CC-:B-1----:R-:W-:Y:S02]  /*0c40*/  SHF.R.U64 R13, R8, R6.reuse, R5.reuse ;  /* 0x00000006080d7219 */ /* 0x182fe40000001205 */
[----:B------:R-:W-:-:S05]  /*0c50*/  SHF.R.U32.HI R0, RZ, R6, R5 ;  /* 0x00000006ff007219 */ /* 0x000fca0000011605 */
[----:B------:R-:W1:Y:S01]  /*0c60*/  LDC R14, c[0x0][0x648] ;  /* 0x00019200ff0e7b82 */ /* 0x000e620000000800 */
[-CC-:B--2---:R-:W-:Y:S02]  /*0c70*/  SHF.R.U64 R27, R13, R11.reuse, R0.reuse ;  /* 0x0000000b0d1b7219 */ /* 0x184fe40000001200 */
[----:B------:R-:W-:-:S05]  /*0c80*/  SHF.R.U32.HI R5, RZ, R11, R0 ;  /* 0x0000000bff057219 */ /* 0x000fca0000011600 */
[----:B------:R-:W2:Y:S01]  /*0c90*/  LDC R20, c[0x0][0x638] ;  /* 0x00018e00ff147b82 */ /* 0x000ea20000000800 */
[-CC-:B---3--:R-:W-:Y:S02]  /*0ca0*/  SHF.R.U64 R28, R27, R12.reuse, R5.reuse ;  /* 0x0000000c1b1c7219 */ /* 0x188fe40000001205 */
[-C--:B------:R-:W-:Y:S02]  /*0cb0*/  SHF.L.U32 R0, R9, R12.reuse, RZ ;  /* 0x0000000c09007219 */ /* 0x080fe400000006ff */
[----:B------:R-:W-:Y:S01]  /*0cc0*/  SHF.R.U32.HI R5, RZ, R12, R5 ;  /* 0x0000000cff057219 */ /* 0x000fe20000011605 */
[----:B------:R-:W-:Y:S01]  /*0cd0*/  IMAD.MOV.U32 R4, RZ, RZ, R28 ;  /* 0x000000ffff047224 */ /* 0x000fe200078e001c */
[----:B------:R-:W-:Y:S01]  /*0ce0*/  LOP3.LUT R10, RZ, R0, RZ, 0x33, !PT ;  /* 0x00000000ff0a7212 */ /* 0x000fe200078e33ff */
[----:B------:R-:W3:Y:S01]  /*0cf0*/  LDC R26, c[0x0][0x610] ;  /* 0x00018400ff1a7b82 */ /* 0x000ee20000000800 */
[----:B------:R-:W-:Y:S05]  /*0d00*/  @!P0 BRA `(.L_x_10) ;  /* 0x0000000000288947 */ /* 0x000fea0003800000 */
[----:B------:R-:W4:Y:S02]  /*0d10*/  LDC R9, c[0x0][0x64c] ;  /* 0x00019300ff097b82 */ /* 0x000f240000000800 */
[----:B----4-:R-:W-:-:S05]  /*0d20*/  IADD3 R9, P0, R28, R9, RZ ;  /* 0x000000091c097210 */ /* 0x010fca0007f1e0ff */
        /* <DEDUP_REMOVED lines=8> */
.L_x_10:
[----:B-1----:R-:W-:Y:S01]  /*0db0*/  SHF.R.U64 R4, R4, R14, R5 ;  /* 0x0000000e04047219 */ /* 0x002fe20000001205 */
[----:B0-----:R-:W-:Y:S01]  /*0dc0*/  VIADD R6, R15, 0xffffffff ;  /* 0xffffffff0f067836 */ /* 0x001fe20000000000 */
[----:B------:R-:W-:Y:S02]  /*0dd0*/  SHF.L.U32 R0, R21, R12, RZ ;  /* 0x0000000c15007219 */ /* 0x000fe400000006ff */
[----:B------:R-:W-:Y:S01]  /*0de0*/  LOP3.LUT R5, R27, R10, RZ, 0xc0, !PT ;  /* 0x0000000a1b057212 */ /* 0x000fe200078ec0ff */
[----:B------:R-:W-:Y:S01]  /*0df0*/  IMAD.MOV R7, RZ, RZ, -R4 ;  /* 0x000000ffff077224 */ /* 0x000fe200078e0a04 */
[----:B------:R-:W-:Y:S02]  /*0e00*/  SEL R3, R3, R30, !P1 ;  /* 0x0000001e03037207 */ /* 0x000fe40004800000 */
[----:B------:R-:W-:Y:S01]  /*0e10*/  LOP3.LUT R6, R13, R6, RZ, 0xc0, !PT ;  /* 0x000000060d067212 */ /* 0x000fe200078ec0ff */
[----:B------:R-:W-:Y:S02]  /*0e20*/  IMAD R4, R0, R4, R5 ;  /* 0x0000000400047224 */ /* 0x000fe400078e0205 */
[----:B--2---:R-:W-:-:S02]  /*0e30*/  IMAD R0, R7, R20, R28 ;  /* 0x0000001407007224 */ /* 0x004fc400078e021c */
[----:B---3--:R-:W-:Y:S02]  /*0e40*/  IMAD R3, R4, R26, R3 ;  /* 0x0000001a04037224 */ /* 0x008fe400078e0203 */
[----:B------:R-:W-:Y:S02]  /*0e50*/  IMAD.MOV.U32 R5, RZ, RZ, 0x1 ;  /* 0x00000001ff057424 */ /* 0x000fe400078e00ff */
[----:B------:R-:W-:-:S03]  /*0e60*/  IMAD R4, R0, R15, R6 ;  /* 0x0000000f00047224 */ /* 0x000fc600078e0206 */
[----:B------:R-:W-:Y:S02]  /*0e70*/  PRMT R0, R5, 0x7610, R0 ;  /* 0x0000761005007816 */ /* 0x000fe40000000000 */
[----:B------:R-:W-:Y:S02]  /*0e80*/  SEL R60, R4, R3, !P1 ;  /* 0x00000003043c7207 */ /* 0x000fe40004800000 */
[----:B------:R-:W-:-:S07]  /*0e90*/  SEL R59, R3, R4, !P1 ;  /* 0x00000004033b7207 */ /* 0x000fce0004800000 */
.L_x_8:
[----:B------:R-:W-:-:S08]  /*0ea0*/  NOP ;  /* 0x0000000000007918 */ /* 0x000fd00000000000 */
[----:B------:R-:W0:Y:S02]  /*0eb0*/  USETMAXREG.TRY_ALLOC.CTAPOOL UP0, 0xe8 ;  /* 0x000000e8000079c8 */ /* 0x000e240008000600 */
[----:B0-----:R-:W-:-:S13]  /*0ec0*/  PLOP3.LUT P0, PT, PT, PT, UP0, 0x80, 0x0 ;  /* 0x000000000000781c */ /* 0x001fda0003f0f008 */
[----:B------:R-:W-:Y:S05]  /*0ed0*/  @!P0 BRA `(.L_x_8) ;  /* 0xfffffffc00f08947 */ /* 0x000fea000383ffff */
[----:B------:R-:W-:Y:S01]  /*0ee0*/  ULDC.64 UR4, c[0x0][0x598] ;  /* 0x0001660000047ab9 */ /* 0x000fe20000000a00 */
[----:B------:R-:W-:Y:S01]  /*0ef0*/  ULDC.64 UR36, c[0x0][0x208] ;  /* 0x0000820000247ab9 */ /* 0x000fe20000000a00 */
[----:B------:R-:W-:-:S04]  /*0f00*/  ISETP.NE.U32.AND P0, PT, RZ, UR4, PT ;  /* 0x00000004ff007c0c */ /* 0x000fc8000bf05070 */
[----:B------:R-:W-:-:S13]  /*0f10*/  ISETP.NE.AND.EX P0, PT, RZ, UR5, PT, P0 ;  /* 0x00000005ff007c0c */ /* 0x000fda000bf05300 */
[----:B------:R-:W-:Y:S05]  /*0f20*/  @!P0 BRA `(.L_x_11) ;  /* 0x00000000001c8947 */ /* 0x000fea0003800000 */
[----:B------:R-:W0:Y:S02]  /*0f30*/  LDC.64 R4, c[0x0][0x598] ;  /* 0x00016600ff047b82 */ /* 0x000e240000000a00 */
[----:B0-----:R-:W2:Y:S02]  /*0f40*/  LDG.E.64 R4, desc[UR36][R4.64] ;  /* 0x0000002404047981 */ /* 0x001ea4000c1e1b00 */
[----:B--2---:R-:W-:-:S04]  /*0f50*/  ISETP.NE.U32.AND P0, PT, R4, RZ, PT ;  /* 0x000000ff0400720c */ /* 0x004fc80003f05070 */
[----:B------:R-:W-:-:S13]  /*0f60*/  ISETP.NE.AND.EX P0, PT, R5, RZ, PT, P0 ;  /* 0x000000ff0500720c */ /* 0x000fda0003f05300 */
[----:B------:R-:W-:Y:S05]  /*0f70*/  @!P0 BRA `(.L_x_11) ;  /* 0x0000000000088947 */ /* 0x000fea0003800000 */
[----:B------:R0:W5:Y:S01]  /*0f80*/  LD.E R56, desc[UR36][R4.64] ;  /* 0x0000002404387980 */ /* 0x000162000c101900 */
[----:B------:R-:W-:Y:S05]  /*0f90*/  BRA `(.L_x_12) ;  /* 0x0000000000247947 */ /* 0x000fea0003800000 */
.L_x_11:
[----:B------:R-:W-:Y:S02]  /*0fa0*/  ULDC.64 UR4, c[0x0][0x588] ;  /* 0x0001620000047ab9 */ /* 0x000fe40000000a00 */
[----:B------:R-:W-:-:S04]  /*0fb0*/  ISETP.NE.U32.AND P0, PT, RZ, UR4, PT ;  /* 0x00000004ff007c0c */ /* 0x000fc8000bf05070 */
[----:B------:R-:W-:-:S13]  /*0fc0*/  ISETP.NE.AND.EX P0, PT, RZ, UR5, PT, P0 ;  /* 0x00000005ff007c0c */ /* 0x000fda000bf05300 */
[----:B------:R-:W-:Y:S05]  /*0fd0*/  @!P0 BRA `(.L_x_13) ;  /* 0x00000000000c8947 */ /* 0x000fea0003800000 */
[----:B------:R-:W0:Y:S02]  /*0fe0*/  LDC.64 R56, c[0x0][0x588] ;  /* 0x00016200ff387b82 */ /* 0x000e240000000a00 */
[----:B0-----:R1:W5:Y:S01]  /*0ff0*/  LDG.E R56, desc[UR36][R56.64] ;  /* 0x0000002438387981 */ /* 0x001362000c1e1900 */
[----:B------:R-:W-:Y:S05]  /*1000*/  BRA `(.L_x_12) ;  /* 0x0000000000087947 */ /* 0x000fea0003800000 */
.L_x_13:
[----:B------:R-:W-:Y:S02]  /*1010*/  ULDC UR4, c[0x0][0x580] ;  /* 0x0001600000047ab9 */ /* 0x000fe40000000800 */
[----:B------:R-:W-:-:S07]  /*1020*/  IMAD.U32 R56, RZ, RZ, UR4 ;  /* 0x00000004ff387e24 */ /* 0x000fce000f8e00ff */
.L_x_12:
[----:B------:R-:W-:Y:S02]  /*1030*/  ULDC.64 UR4, c[0x0][0x5a0] ;  /* 0x0001680000047ab9 */ /* 0x000fe40000000a00 */
[----:B------:R-:W-:-:S04]  /*1040*/  ISETP.NE.U32.AND P0, PT, RZ, UR4, PT ;  /* 0x00000004ff007c0c */ /* 0x000fc8000bf05070 */
[----:B------:R-:W-:-:S13]  /*1050*/  ISETP.NE.AND.EX P0, PT, RZ, UR5, PT, P0 ;  /* 0x00000005ff007c0c */ /* 0x000fda000bf05300 */
[----:B------:R-:W-:Y:S05]  /*1060*/  @!P0 BRA `(.L_x_14) ;  /* 0x00000000001c8947 */ /* 0x000fea0003800000 */
[----:B0-----:R-:W0:Y:S02]  /*1070*/  LDC.64 R4, c[0x0][0x5a0] ;  /* 0x00016800ff047b82 */ /* 0x001e240000000a00 */
[----:B0-----:R-:W2:Y:S02]  /*1080*/  LDG.E.64 R4, desc[UR36][R4.64] ;  /* 0x0000002404047981 */ /* 0x001ea4000c1e1b00 */
[----:B--2---:R-:W-:-:S04]  /*1090*/  ISETP.NE.U32.AND P0, PT, R4, RZ, PT ;  /* 0x000000ff0400720c */ /* 0x004fc80003f05070 */
[----:B------:R-:W-:-:S13]  /*10a0*/  ISETP.NE.AND.EX P0, PT, R5, RZ, PT, P0 ;  /* 0x000000ff0500720c */ /* 0x000fda0003f05300 */
[----:B------:R-:W-:Y:S05]  /*10b0*/  @!P0 BRA `(.L_x_14) ;  /* 0x0000000000088947 */ /* 0x000fea0003800000 */
[----:B-1----:R0:W5:Y:S01]  /*10c0*/  LD.E R57, desc[UR36][R4.64] ;  /* 0x0000002404397980 */ /* 0x002162000c101900 */
[----:B------:R-:W-:Y:S05]  /*10d0*/  BRA `(.L_x_15) ;  /* 0x0000000000247947 */ /* 0x000fea0003800000 */
.L_x_14:
[----:B------:R-:W-:Y:S02]  /*10e0*/  ULDC.64 UR4, c[0x0][0x590] ;  /* 0x0001640000047ab9 */ /* 0x000fe40000000a00 */
[----:B------:R-:W-:-:S04]  /*10f0*/  ISETP.NE.U32.AND P0, PT, RZ, UR4, PT ;  /* 0x00000004ff007c0c */ /* 0x000fc8000bf05070 */
[----:B------:R-:W-:-:S13]  /*1100*/  ISETP.NE.AND.EX P0, PT, RZ, UR5, PT, P0 ;  /* 0x00000005ff007c0c */ /* 0x000fda000bf05300 */
[----:B------:R-:W-:Y:S05]  /*1110*/  @!P0 BRA `(.L_x_16) ;  /* 0x00000000000c8947 */ /* 0x000fea0003800000 */
[----:B0-----:R-:W1:Y:S02]  /*1120*/  LDC.64 R4, c[0x0][0x590] ;  /* 0x00016400ff047b82 */ /* 0x001e640000000a00 */
[----:B-1----:R1:W5:Y:S01]  /*1130*/  LDG.E R57, desc[UR36][R4.64] ;  /* 0x0000002404397981 */ /* 0x002362000c1e1900 */
[----:B------:R-:W-:Y:S05]  /*1140*/  BRA `(.L_x_15) ;  /* 0x0000000000087947 */ /* 0x000fea0003800000 */
.L_x_16:
[----:B------:R-:W-:Y:S02]  /*1150*/  ULDC UR4, c[0x0][0x584] ;  /* 0x0001610000047ab9 */ /* 0x000fe40000000800 */
[----:B-1----:R-:W-:-:S07]  /*1160*/  IMAD.U32 R57, RZ, RZ, UR4 ;  /* 0x00000004ff397e24 */ /* 0x002fce000f8e00ff */
.L_x_15:
[----:B------:R-:W-:-:S13]  /*1170*/  LOP3.LUT P0, RZ, R0, 0xff, RZ, 0xc0, !PT ;  /* 0x000000ff00ff7812 */ /* 0x000fda000780c0ff */
[----:B------:R-:W-:Y:S05]  /*1180*/  @!P0 EXIT ;  /* 0x000000000000894d */ /* 0x000fea0003800000 */
[----:B------:R-:W-:Y:S01]  /*1190*/  ULDC UR4, c[0x0][0x28c] ;  /* 0x0000a30000047ab9 */ /* 0x000fe20000000800 */
[----:B------:R-:W-:Y:S01]  /*11a0*/  UMOV UR38, URZ ;  /* 0x0000003f00267c82 */ /* 0x000fe20008000000 */
[----:B------:R-:W-:Y:S01]  /*11b0*/  UIADD3 UR4, UR4, 0x7f, URZ ;  /* 0x0000007f04047890 */ /* 0x000fe2000fffe03f */
[----:B------:R-:W-:-:S03]  /*11c0*/  UMOV UR39, URZ ;  /* 0x0000003f00277c82 */ /* 0x000fc60008000000 */
[----:B------:R-:W-:-:S04]  /*11d0*/  USHF.R.S32.HI UR5, URZ, 0x1f, UR4 ;  /* 0x0000001f3f057899 */ /* 0x000fc80008011404 */
[----:B------:R-:W-:-:S04]  /*11e0*/  ULEA.HI UR5, UR5, UR4, URZ, 0x7 ;  /* 0x0000000405057291 */ /* 0x000fc8000f8f383f */
[----:B------:R-:W-:-:S12]  /*11f0*/  USHF.R.S32.HI UR40, URZ, 0x7, UR5 ;  /* 0x000000073f287899 */ /* 0x000fd80008011405 */
.L_x_104:
[----:B------:R-:W-:Y:S01]  /*1200*/  LOP3.LUT R0, R18, 0x80, RZ, 0xc0, !PT ;  /* 0x0000008012007812 */ /* 0x000fe200078ec0ff */
[----:B------:R-:W2:Y:S01]  /*1210*/  S2UR UR7, SR_CgaCtaId ;  /* 0x00000000000779c3 */ /* 0x000ea20000008800 */
[----:B------:R-:W-:Y:S02]  /*1220*/  UMOV UR6, 0x400 ;  /* 0x0000040000067882 */ /* 0x000fe40000000000 */
[----:B------:R-:W-:-:S06]  /*1230*/  SHF.R.U32.HI R0, RZ, 0x7, R0 ;  /* 0x00000007ff007819 */ /* 0x000fcc0000011600 */
[----:B------:R-:W3:Y:S01]  /*1240*/  SHFL.IDX PT, R0, R0, RZ, 0x1f ;  /* 0x00001fff00007589 */ /* 0x000ee200000e0000 */
[----:B--2---:R-:W-:Y:S01]  /*1250*/  ULEA UR6, UR7, UR6, 0x18 ;  /* 0x0000000607067291 */ /* 0x004fe2000f8ec03f */
[----:B---3--:R-:W-:-:S13]  /*1260*/  R2UR UR4, R0 ;  /* 0x00000000000472ca */ /* 0x008fda00000e0000 */
[----:B------:R-:W-:-:S04]  /*1270*/  ULEA.HI UR5, UR4, UR4, URZ, 0x1 ;  /* 0x0000000404057291 */ /* 0x000fc8000f8f083f */
[----:B------:R-:W-:-:S04]  /*1280*/  ULOP3.LUT UR5, UR5, 0x7fffe, URZ, 0xc0, !UPT ;  /* 0x0007fffe05057892 */ /* 0x000fc8000f8ec03f */
[----:B------:R-:W-:-:S03]  /*1290*/  UIADD3 UR5, UR4, -UR5, URZ ;  /* 0x8000000504057290 */ /* 0x000fc6000fffe03f */
[----:B------:R-:W-:Y:S01]  /*12a0*/  ULDC UR4, c[0x0][0x28c] ;  /* 0x0000a30000047ab9 */ /* 0x000fe20000000800 */
[----:B------:R-:W-:Y:S01]  /*12b0*/  ULEA UR5, UR5, UR6, 0xd ;  /* 0x0000000605057291 */ /* 0x000fe2000f8e683f */
[----:B------:R-:W-:-:S03]  /*12c0*/  ISETP.LT.AND P0, PT, RZ, UR4, PT ;  /* 0x00000004ff007c0c */ /* 0x000fc6000bf01270 */
[----:B------:R-:W-:-:S04]  /*12d0*/  UIADD3 UR5, UR5, 0x100, URZ ;  /* 0x0000010005057890 */ /* 0x000fc8000fffe03f */
[----:B------:R-:W-:-:S04]  /*12e0*/  USHF.R.U32.HI UR5, URZ, 0x4, UR5 ;  /* 0x000000043f057899 */ /* 0x000fc80008011605 */
[----:B------:R-:W-:Y:S02]  /*12f0*/  ULOP3.LUT UR41, UR5, 0x3fff, URZ, 0xc0, !UPT ;  /* 0x00003fff05297892 */ /* 0x000fe4000f8ec03f */
[----:B0---4-:R-:W-:Y:S10]  /*1300*/  @P0 BRA `(.L_x_17) ;  /* 0x0000000000400947 */ /* 0x011ff40003800000 */
[----:B------:R-:W-:Y:S01]  /*1310*/  MOV R0, 0x0 ;  /* 0x0000000000007802 */ /* 0x000fe20000000f00 */
[----:B------:R-:W-:Y:S01]  /*1320*/  ULDC.64 UR4, c[0x4][0x68] ;  /* 0x01001a0000047ab9 */ /* 0x000fe20000000a00 */
[----:B------:R-:W-:Y:S01]  /*1330*/  ULDC.64 UR6, c[0x4][0x8] ;  /* 0x0100020000067ab9 */ /* 0x000fe20000000a00 */
[----:B01----:R-:W-:Y:S01]  /*1340*/  IMAD.U32 R4, RZ, RZ, UR4 ;  /* 0x00000004ff047e24 */ /* 0x003fe2000f8e00ff */
[----:B------:R0:W1:Y:S01]  /*1350*/  LDC.64 R14, c[0x4][R0] ;  /* 0x01000000000e7b82 */ /* 0x0000620000000a00 */
[----:B------:R-:W-:Y:S01]  /*1360*/  IMAD.U32 R5, RZ, RZ, UR5 ;  /* 0x00000005ff057e24 */ /* 0x000fe2000f8e00ff */
[----:B------:R-:W-:Y:S01]  /*1370*/  ULDC.64 UR4, c[0x4][0x70] ;  /* 0x01001c0000047ab9 */ /* 0x000fe20000000a00 */
[----:B------:R-:W-:Y:S02]  /*1380*/  IMAD.U32 R10, RZ, RZ, UR6 ;  /* 0x00000006ff0a7e24 */ /* 0x000fe4000f8e00ff */
[----:B------:R-:W-:Y:S02]  /*1390*/  IMAD.U32 R6, RZ, RZ, UR4 ;  /* 0x00000004ff067e24 */ /* 0x000fe4000f8e00ff */
[----:B------:R-:W-:-:S02]  /*13a0*/  IMAD.U32 R7, RZ, RZ, UR5 ;  /* 0x00000005ff077e24 */ /* 0x000fc4000f8e00ff */
[----:B------:R-:W-:Y:S02]  /*13b0*/  IMAD.U32 R11, RZ, RZ, UR7 ;  /* 0x00000007ff0b7e24 */ /* 0x000fe4000f8e00ff */
[----:B------:R-:W-:Y:S02]  /*13c0*/  IMAD.MOV.U32 R8, RZ, RZ, 0x1e1 ;  /* 0x000001e1ff087424 */ /* 0x000fe400078e00ff */
[----:B------:R-:W-:Y:S02]  /*13d0*/  IMAD.MOV.U32 R12, RZ, RZ, 0x1 ;  /* 0x00000001ff0c7424 */ /* 0x000fe400078e00ff */
[----:B0-----:R-:W-:-:S07]  /*13e0*/  IMAD.MOV.U32 R13, RZ, RZ, RZ ;  /* 0x000000ffff0d7224 */ /* 0x001fce00078e00ff */
[----:B------:R-:W-:-:S07]  /*13f0*/  LEPC R20, `(.L_x_17) ;  /* 0x000000001014794e */ /* 0x000fce0000000000 */
[----:B-1---5:R-:W-:Y:S05]  /*1400*/  CALL.ABS.NOINC R14 ;  /* 0x000000000e007343 */ /* 0x022fea0003c00000 */
.L_x_17:
[----:B------:R-:W-:-:S04]  /*1410*/  LOP3.LUT R0, R19, 0x1, RZ, 0xfc, !PT ;  /* 0x0000000113007812 */ /* 0x000fc800078efcff */
[----:B------:R-:W-:-:S13]  /*1420*/  ISETP.NE.AND P0, PT, R0, 0x3, PT ;  /* 0x000000030000780c */ /* 0x000fda0003f05270 */
[----:B------:R-:W-:Y:S05]  /*1430*/  @!P0 BRA `(.L_x_18) ;  /* 0x0000000000048947 */ /* 0x000fea0003800000 */
[----:B------:R-:W-:Y:S01]  /*1440*/  BPT.TRAP 0x1 ;  /* 0x000000040000795c */ /* 0x000fe20000300000 */
.L_x_18:
[----:B------:R-:W2:Y:S01]  /*1450*/  S2UR UR5, SR_CgaCtaId ;  /* 0x00000000000579c3 */ /* 0x000ea20000008800 */
[----:B------:R-:W-:Y:S01]  /*1460*/  UMOV UR4, 0x400 ;  /* 0x0000040000047882 */ /* 0x000fe20000000000 */
[----:B------:R-:W-:Y:S02]  /*1470*/  IMAD.U32 R0, RZ, RZ, UR38 ;  /* 0x00000026ff007e24 */ /* 0x000fe4000f8e00ff */
[----:B------:R-:W-:-:S03]  /*1480*/  IMAD.U32 R3, RZ, RZ, UR39 ;  /* 0x00000027ff037e24 */ /* 0x000fc6000f8e00ff */
[----:B------:R-:W-:Y:S01]  /*1490*/  SHF.L.U32 R0, R0, 0x1f, RZ ;  /* 0x0000001f00007819 */ /* 0x000fe200000006ff */
[----:B--2---:R-:W-:-:S06]  /*14a0*/  ULEA UR4, UR5, UR4, 0x18 ;  /* 0x0000000405047291 */ /* 0x004fcc000f8ec03f */
[----:B------:R-:W-:-:S04]  /*14b0*/  IMAD.U32 R6, RZ, RZ, UR4 ;  /* 0x00000004ff067e24 */ /* 0x000fc8000f8e00ff */
[----:B------:R-:W-:-:S04]  /*14c0*/  IMAD R3, R3, 0x8, R6 ;  /* 0x0000000803037824 */ /* 0x000fc800078e0206 */
[----:B------:R2:W3:Y:S01]  /*14d0*/  SYNCS.PHASECHK.TRANS64.TRYWAIT P1, [R3+URZ], R0 ;  /* 0x00000000030075a7 */ /* 0x0004e2000802017f */
[----:B------:R-:W-:Y:S05]  /*14e0*/  @!P0 BRA `(.L_x_19) ;  /* 0x0000000000048947 */ /* 0x000fea0003800000 */
[----:B------:R-:W-:Y:S01]  /*14f0*/  BPT.TRAP 0x1 ;  /* 0x000000040000795c */ /* 0x000fe20000300000 */
.L_x_19:
[----:B---3--:R-:W-:Y:S05]  /*1500*/  @P1 BRA `(.L_x_20) ;  /* 0x0000000000081947 */ /* 0x008fea0003800000 */
[----:B------:R-:W3:Y:S02]  /*1510*/  SYNCS.PHASECHK.TRANS64.TRYWAIT P1, [R3+URZ], R0 ;  /* 0x00000000030075a7 */ /* 0x000ee4000802017f */
[----:B---3--:R-:W-:Y:S05]  /*1520*/  @!P1 BRA `(.L_x_21) ;  /* 0x0000004400549947 */ /* 0x008fea0003800000 */
.L_x_20:
[----:B------:R-:W-:-:S04]  /*1530*/  UISETP.LT.AND UP0, UPT, UR40, 0x1, UPT ;  /* 0x000000012800788c */ /* 0x000fc8000bf01270 */
[----:B------:R-:W-:-:S06]  /*1540*/  USEL UR4, UR40, 0x1, UP0 ;  /* 0x0000000128047887 */ /* 0x000fcc0008000000 */
[----:B--23--:R-:W-:Y:S01]  /*1550*/  IMAD.U32 R0, RZ, RZ, UR4 ;  /* 0x00000004ff007e24 */ /* 0x00cfe2000f8e00ff */
[----:B------:R-:W-:Y:S05]  /*1560*/  WARPSYNC.ALL ;  /* 0x0000000000007948 */ /* 0x000fea0003800000 */
[----:B------:R-:W-:-:S04]  /*1570*/  IADD3 R0, -R0, UR40, RZ ;  /* 0x0000002800007c10 */ /* 0x000fc8000fffe1ff */
[----:B------:R-:W-:Y:S02]  /*1580*/  ISETP.GE.AND P1, PT, R0, 0x1, PT ;  /* 0x000000010000780c */ /* 0x000fe40003f26270 */
[----:B------:R-:W-:Y:S01]  /*1590*/  R2UR UR4, R6 ;  /* 0x00000000060472ca */ /* 0x000fe200000e0000 */
[----:B------:R-:W-:Y:S01]  /*15a0*/  WARPGROUP.ARRIVE ;  /* 0x00000000000079c5 */ /* 0x000fe20000000000 */
[----:B------:R-:W-:Y:S01]  /*15b0*/  UMOV UR9, 0x40000040 ;  /* 0x4000004000097882 */ /* 0x000fe20000000000 */
[----:B------:R-:W-:-:S10]  /*15c0*/  UMOV UR11, 0x40000040 ;  /* 0x40000040000b7882 */ /* 0x000fd40000000000 */
[----:B------:R-:W-:-:S04]  /*15d0*/  UIADD3 UR4, UR4, 0x14100, URZ ;  /* 0x0001410004047890 */ /* 0x000fc8000fffe03f */
[----:B------:R-:W-:-:S04]  /*15e0*/  USHF.R.U32.HI UR4, URZ, 0x4, UR4 ;  /* 0x000000043f047899 */ /* 0x000fc80008011604 */
[----:B------:R-:W-:Y:S02]  /*15f0*/  ULOP3.LUT UR5, UR4, 0x3fff, URZ, 0xc0, !UPT ;  /* 0x00003fff04057892 */ /* 0x000fe4000f8ec03f */
[----:B------:R-:W-:Y:S02]  /*1600*/  ULOP3.LUT UR4, UR41, 0x10000, URZ, 0xfc, !UPT ;  /* 0x0001000029047892 */ /* 0x000fe4000f8efc3f */
[----:B------:R-:W-:Y:S02]  /*1610*/  ULOP3.LUT UR5, UR5, 0x10000, URZ, 0xfc, !UPT ;  /* 0x0001000005057892 */ /* 0x000fe4000f8efc3f */
[----:B------:R-:W-:Y:S02]  /*1620*/  ULEA UR6, UR39, UR4, 0xa ;  /* 0x0000000427067291 */ /* 0x000fe4000f8e503f */
[----:B------:R-:W-:-:S05]  /*1630*/  ULEA UR7, UR39, UR5, 0x9 ;  /* 0x0000000527077291 */ /* 0x000fca000f8e483f */
[----:B------:R-:W-:Y:S02]  /*1640*/  UMOV UR8, UR6 ;  /* 0x0000000600087c82 */ /* 0x000fe40008000000 */
[----:B------:R-:W-:Y:S02]  /*1650*/  UMOV UR10, UR7 ;  /* 0x00000007000a7c82 */ /* 0x000fe40008000000 */
[----:B------:R-:W-:Y:S01]  /*1660*/  IGMMA.64x64x32.S8.S8 R24, gdesc[UR8], RZ, !UPT, gsb0 ;  /* 0x01e00000081879f1 */ /* 0x000fe2000c0410ff */
[----:B------:R-:W-:Y:S02]  /*1670*/  UIADD3 UR8, UR6, 0x2, URZ ;  /* 0x0000000206087890 */ /* 0x000fe4000fffe03f */
[----:B------:R-:W-:Y:S01]  /*1680*/  UIADD3 UR10, UR7, 0x2, URZ ;  /* 0x00000002070a7890 */ /* 0x000fe2000fffe03f */
[----:B------:R-:W-:Y:S01]  /*1690*/  UMOV UR9, 0x40000040 ;  /* 0x4000004000097882 */ /* 0x000fe20000000000 */
[----:B------:R-:W-:Y:S01]  /*16a0*/  UMOV UR11, 0x40000040 ;  /* 0x40000040000b7882 */ /* 0x000fe20000000000 */
[----:B------:R-:W-:-:S02]  /*16b0*/  WARPGROUP.DEPBAR.LE gsb0, 0x0 ;  /* 0x00008000000079c5 */ /* 0x000fc40000010000 */
[----:B------:R-:W-:-:S06]  /*16c0*/  WARPGROUP.ARRIVE ;  /* 0x00000000000079c5 */ /* 0x000fcc0000000000 */
[----:B------:R-:W-:Y:S01]  /*16d0*/  IGMMA.64x64x32.S8.S8 R24, gdesc[UR8], R24, gsb0 ;  /* 0x01e00000081879f1 */ /* 0x000fe20008041018 */
[----:B------:R-:W-:Y:S02]  /*16e0*/  UIADD3 UR8, UR6, 0x4, URZ ;  /* 0x0000000406087890 */ /* 0x000fe4000fffe03f */
[----:B------:R-:W-:Y:S01]  /*16f0*/  UIADD3 UR10, UR7, 0x4, URZ ;  /* 0x00000004070a7890 */ /* 0x000fe2000fffe03f */
[----:B------:R-:W-:Y:S01]  /*1700*/  UMOV UR9, 0x40000040 ;  /* 0x4000004000097882 */ /* 0x000fe20000000000 */
[----:B------:R-:W-:Y:S01]  /*1710*/  UMOV UR11, 0x40000040 ;  /* 0x40000040000b7882 */ /* 0x000fe20000000000 */
[----:B------:R-:W-:Y:S02]  /*1720*/  WARPGROUP.DEPBAR.LE gsb0, 0x0 ;  /* 0x00008000000079c5 */ /* 0x000fe40000010000 */
        /* <DEDUP_REMOVED lines=8> */
[----:B------:R-:W-:Y:S03]  /*17b0*/  IGMMA.64x64x32.S8.S8 R24, gdesc[UR8], R24, gsb0 ;  /* 0x01e00000081879f1 */ /* 0x000fe60008041018 */
[----:B------:R-:W-:Y:S02]  /*17c0*/  WARPGROUP.DEPBAR.LE gsb0, 0x0 ;  /* 0x00008000000079c5 */ /* 0x000fe40000010000 */
[----:B------:R-:W-:Y:S05]  /*17d0*/  @!P1 BRA `(.L_x_22) ;  /* 0x0000000400249947 */ /* 0x000fea0003800000 */
[----:B------:R-:W-:Y:S02]  /*17e0*/  UIADD3 UR6, UR39, 0x1, URZ ;  /* 0x0000000127067890 */ /* 0x000fe4000fffe03f */
[----:B------:R-:W-:Y:S02]  /*17f0*/  IMAD.U32 R3, RZ, RZ, UR39 ;  /* 0x00000027ff037e24 */ /* 0x000fe4000f8e00ff */
[----:B------:R-:W-:-:S04]  /*1800*/  UISETP.NE.AND UP0, UPT, UR6, 0x5, UPT ;  /* 0x000000050600788c */ /* 0x000fc8000bf05270 */
[----:B------:R-:W-:Y:S02]  /*1810*/  USEL UR7, URZ, 0x1, UP0 ;  /* 0x000000013f077887 */ /* 0x000fe40008000000 */
[----:B------:R-:W-:Y:S02]  /*1820*/  USEL UR6, UR6, URZ, UP0 ;  /* 0x0000003f06067287 */ /* 0x000fe40008000000 */
[----:B------:R-:W-:-:S06]  /*1830*/  ULOP3.LUT UR7, UR38, UR7, URZ, 0x3c, !UPT ;  /* 0x0000000726077292 */ /* 0x000fcc000f8e3c3f */
[----:B------:R-:W-:-:S07]  /*1840*/  IMAD.U32 R7, RZ, RZ, UR7 ;  /* 0x00000007ff077e24 */ /* 0x000fce000f8e00ff */
.L_x_29:
[----:B------:R-:W-:Y:S05]  /*1850*/  @!P0 BRA `(.L_x_23) ;  /* 0x0000000000048947 */ /* 0x000fea0003800000 */
[----:B------:R-:W-:Y:S01]  /*1860*/  BPT.TRAP 0x1 ;  /* 0x000000040000795c */ /* 0x000fe20000300000 */
.L_x_23:
[----:B------:R-:W2:Y:S01]  /*1870*/  S2UR UR8, SR_CgaCtaId ;  /* 0x00000000000879c3 */ /* 0x000ea20000008800 */
[----:B------:R-:W-:Y:S01]  /*1880*/  UMOV UR7, 0x400 ;  /* 0x0000040000077882 */ /* 0x000fe20000000000 */
[----:B01----:R-:W-:Y:S01]  /*1890*/  IMAD.U32 R5, RZ, RZ, UR6 ;  /* 0x00000006ff057e24 */ /* 0x003fe2000f8e00ff */
[----:B------:R-:W-:Y:S01]  /*18a0*/  SHF.L.U32 R4, R7, 0x1f, RZ ;  /* 0x0000001f07047819 */ /* 0x000fe200000006ff */
[----:B--2---:R-:W-:-:S06]  /*18b0*/  ULEA UR7, UR8, UR7, 0x18 ;  /* 0x0000000708077291 */ /* 0x004fcc000f8ec03f */
[----:B------:R-:W-:-:S04]  /*18c0*/  IMAD.U32 R6, RZ, RZ, UR7 ;  /* 0x00000007ff067e24 */ /* 0x000fc8000f8e00ff */
[----:B------:R-:W-:-:S04]  /*18d0*/  IMAD R5, R5, 0x8, R6 ;  /* 0x0000000805057824 */ /* 0x000fc800078e0206 */
[----:B------:R0:W1:Y:S01]  /*18e0*/  SYNCS.PHASECHK.TRANS64.TRYWAIT P1, [R5+URZ], R4 ;  /* 0x00000004050075a7 */ /* 0x000062000802017f */
[----:B------:R-:W-:Y:S05]  /*18f0*/  @!P0 BRA `(.L_x_24) ;  /* 0x0000000000048947 */ /* 0x000fea0003800000 */
[----:B------:R-:W-:Y:S01]  /*1900*/  BPT.TRAP 0x1 ;  /* 0x000000040000795c */ /* 0x000fe20000300000 */
.L_x_24:
[----:B-1----:R-:W-:Y:S05]  /*1910*/  @P1 BRA `(.L_x_25) ;  /* 0x0000000000081947 */ /* 0x002fea0003800000 */
[----:B------:R-:W1:Y:S02]  /*1920*/  SYNCS.PHASECHK.TRANS64.TRYWAIT P1, [R5+URZ], R4 ;  /* 0x00000004050075a7 */ /* 0x000e64000802017f */
[----:B-1----:R-:W-:Y:S05]  /*1930*/  @!P1 BRA `(.L_x_26) ;  /* 0x0000004000649947 */ /* 0x002fea0003800000 */
.L_x_25:
[----:B------:R-:W-:Y:S01]  /*1940*/  ULEA UR7, UR6, UR4, 0xa ;  /* 0x0000000406077291 */ /* 0x000fe2000f8e503f */
[----:B------:R-:W-:Y:S01]  /*1950*/  WARPGROUP.ARRIVE ;  /* 0x00000000000079c5 */ /* 0x000fe20000000000 */
[----:B------:R-:W-:Y:S01]  /*1960*/  ULEA UR12, UR6, UR5, 0x9 ;  /* 0x00000005060c7291 */ /* 0x000fe2000f8e483f */
[----:B------:R-:W-:Y:S01]  /*1970*/  UMOV UR9, 0x40000040 ;  /* 0x4000004000097882 */ /* 0x000fe20000000000 */
[----:B------:R-:W-:-:S03]  /*1980*/  UMOV UR11, 0x40000040 ;  /* 0x40000040000b7882 */ /* 0x000fc60000000000 */
[----:B------:R-:W-:Y:S02]  /*1990*/  UMOV UR8, UR7 ;  /* 0x0000000700087c82 */ /* 0x000fe40008000000 */
[----:B------:R-:W-:Y:S02]  /*19a0*/  UMOV UR10, UR12 ;  /* 0x0000000c000a7c82 */ /* 0x000fe40008000000 */
[----:B------:R-:W-:Y:S01]  /*19b0*/  IGMMA.64x64x32.S8.S8 R24, gdesc[UR8], R24, gsb0 ;  /* 0x01e00000081879f1 */ /* 0x000fe20008041018 */
        /* <DEDUP_REMOVED lines=23> */
[----:B------:R-:W-:Y:S01]  /*1b30*/  BPT.TRAP 0x1 ;  /* 0x000000040000795c */ /* 0x000fe20000300000 */
.L_x_27:
[----:B------:R-:W-:-:S13]  /*1b40*/  ISETP.NE.AND P1, PT, R23, RZ, PT ;  /* 0x000000ff1700720c */ /* 0x000fda0003f25270 */
[----:B01----:R-:W-:-:S04]  /*1b50*/  @P1 IMAD R4, R3, 0x8, R6 ;  /* 0x0000000803041824 */ /* 0x003fc800078e0206 */
[----:B------:R-:W-:-:S05]  /*1b60*/  @P1 VIADD R5, R4, 0x28 ;  /* 0x0000002804051836 */ /* 0x000fca0000000000 */
[----:B------:R-:W-:-:S04]  /*1b70*/  @P1 PRMT R5, R22, 0x654, R5 ;  /* 0x0000065416051816 */ /* 0x000fc80000000005 */
[----:B------:R0:W-:Y:S01]  /*1b80*/  @P1 SYNCS.ARRIVE.TRANS64.RED.A1T0 RZ, [R5+URZ], RZ ;  /* 0x000000ff05ff19a7 */ /* 0x0001e2000810043f */
[----:B------:R-:W-:-:S13]  /*1b90*/  ISETP.GT.U32.AND P1, PT, R19, 0x1, PT ;  /* 0x000000011300780c */ /* 0x000fda0003f24070 */
[----:B0-----:R-:W-:Y:S05]  /*1ba0*/  @P1 BRA `(.L_x_28) ;  /* 0x0000000000041947 */ /* 0x001fea0003800000 */
[----:B------:R-:W-:Y:S01]  /*1bb0*/  BPT.TRAP 0x1 ;  /* 0x000000040000795c */ /* 0x000fe20000300000 */
.L_x_28:
[----:B------:R-:W-:Y:S01]  /*1bc0*/  UIADD3 UR6, UR6, 0x1, URZ ;  /* 0x0000000106067890 */ /* 0x000fe2000fffe03f */
[C---:B------:R-:W-:Y:S01]  /*1bd0*/  ISETP.GT.AND P2, PT, R0.reuse, 0x1, PT ;  /* 0x000000010000780c */ /* 0x040fe20003f44270 */
[----:B------:R-:W-:Y:S02]  /*1be0*/  VIADD R3, R3, 0x1 ;  /* 0x0000000103037836 */ /* 0x000fe40000000000 */
[----:B------:R-:W-:Y:S01]  /*1bf0*/  UISETP.NE.AND UP0, UPT, UR6, 0x5, UPT ;  /* 0x000000050600788c */ /* 0x000fe2000bf05270 */
[----:B------:R-:W-:Y:S02]  /*1c00*/  VIADD R0, R0, 0xffffffff ;  /* 0xffffffff00007836 */ /* 0x000fe40000000000 */
[C---:B------:R-:W-:Y:S01]  /*1c10*/  ISETP.NE.AND P1, PT, R3.reuse, 0x5, PT ;  /* 0x000000050300780c */ /* 0x040fe20003f25270 */
[----:B------:R-:W-:Y:S02]  /*1c20*/  USEL UR7, URZ, 0x1, UP0 ;  /* 0x000000013f077887 */ /* 0x000fe40008000000 */
[----:B------:R-:W-:Y:S01]  /*1c30*/  USEL UR6, UR6, URZ, UP0 ;  /* 0x0000003f06067287 */ /* 0x000fe20008000000 */
[----:B------:R-:W-:-:S03]  /*1c40*/  SEL R3, R3, RZ, P1 ;  /* 0x000000ff03037207 */ /* 0x000fc60000800000 */
[----:B------:R-:W-:Y:S01]  /*1c50*/  LOP3.LUT R7, R7, UR7, RZ, 0x3c, !PT ;  /* 0x0000000707077c12 */ /* 0x000fe2000f8e3cff */
[----:B------:R-:W-:Y:S07]  /*1c60*/  @P2 BRA `(.L_x_29) ;  /* 0xfffffff800f82947 */ /* 0x000fee000383ffff */
.L_x_22:
[----:B------:R-:W2:Y:S02]  /*1c70*/  LDC R0, c[0x0][0x28c] ;  /* 0x0000a300ff007b82 */ /* 0x000ea40000000800 */
[----:B--2---:R-:W-:-:S13]  /*1c80*/  ISETP.GE.AND P1, PT, R0, 0x1, PT ;  /* 0x000000010000780c */ /* 0x004fda0003f26270 */
[----:B------:R-:W-:Y:S05]  /*1c90*/  @!P1 BRA `(.L_x_30) ;  /* 0x0000000000509947 */ /* 0x000fea0003800000 */
[----:B------:R-:W-:Y:S05]  /*1ca0*/  @!P0 BRA `(.L_x_31) ;  /* 0x0000000000048947 */ /* 0x000fea0003800000 */
[----:B------:R-:W-:Y:S01]  /*1cb0*/  BPT.TRAP 0x1 ;  /* 0x000000040000795c */ /* 0x000fe20000300000 */
.L_x_31:
[----:B------:R-:W-:Y:S01]  /*1cc0*/  ISETP.NE.AND P0, PT, R23, RZ, PT ;  /* 0x000000ff1700720c */ /* 0x000fe20003f05270 */
[----:B------:R-:W-:Y:S01]  /*1cd0*/  BSSY B0, `(.L_x_32) ;  /* 0x000000e000007945 */ /* 0x000fe20003800000 */
[----:B------:R-:W-:-:S11]  /*1ce0*/  ISETP.GT.U32.AND P1, PT, R19, 0x1, PT ;  /* 0x000000011300780c */ /* 0x000fd60003f24070 */
[----:B------:R-:W-:Y:S05]  /*1cf0*/  @!P0 BRA `(.L_x_33) ;  /* 0x00000000002c8947 */ /* 0x000fea0003800000 */
[----:B------:R-:W-:-:S04]  /*1d00*/  UISETP.LT.AND UP0, UPT, UR40, 0x1, UPT ;  /* 0x000000012800788c */ /* 0x000fc8000bf01270 */
[----:B------:R-:W-:-:S04]  /*1d10*/  USEL UR6, UR40, 0x1, UP0 ;  /* 0x0000000128067887 */ /* 0x000fc80008000000 */
[----:B------:R-:W-:-:S04]  /*1d20*/  UIADD3 UR6, UR39, UR40, -UR6 ;  /* 0x0000002827067290 */ /* 0x000fc8000fffe806 */
[----:B------:R-:W-:-:S04]  /*1d30*/  UIMAD.WIDE.U32 UR4, UR6, -0x33333333, URZ ;  /* 0xcccccccd060478a5 */ /* 0x000fc8000f8e003f */
[----:B------:R-:W-:-:S04]  /*1d40*/  USHF.R.U32.HI UR4, URZ, 0x2, UR5 ;  /* 0x000000023f047899 */ /* 0x000fc80008011605 */
[----:B------:R-:W-:-:S06]  /*1d50*/  UIMAD UR6, UR4, -0x5, UR6 ;  /* 0xfffffffb040678a4 */ /* 0x000fcc000f8e0206 */
[----:B------:R-:W-:-:S04]  /*1d60*/  IMAD.U32 R3, RZ, RZ, UR6 ;  /* 0x00000006ff037e24 */ /* 0x000fc8000f8e00ff */
[----:B------:R-:W-:-:S04]  /*1d70*/  IMAD R0, R3, 0x8, R6 ;  /* 0x0000000803007824 */ /* 0x000fc800078e0206 */
[----:B------:R-:W-:-:S05]  /*1d80*/  VIADD R3, R0, 0x28 ;  /* 0x0000002800037836 */ /* 0x000fca0000000000 */
[----:B------:R-:W-:-:S04]  /*1d90*/  PRMT R3, R22, 0x654, R3 ;  /* 0x0000065416037816 */ /* 0x000fc80000000003 */
[----:B------:R2:W-:Y:S03]  /*1da0*/  SYNCS.ARRIVE.TRANS64.RED.A1T0 RZ, [R3+URZ], RZ ;  /* 0x000000ff03ff79a7 */ /* 0x0005e6000810043f */
.L_x_33:
[----:B------:R-:W-:Y:S05]  /*1db0*/  BSYNC B0 ;  /* 0x0000000000007941 */ /* 0x000fea0003800000 */
.L_x_32:
[----:B------:R-:W-:Y:S05]  /*1dc0*/  @P1 BRA `(.L_x_30) ;  /* 0x0000000000041947 */ /* 0x000fea0003800000 */
[----:B------:R-:W-:Y:S01]  /*1dd0*/  BPT.TRAP 0x1 ;  /* 0x000000040000795c */ /* 0x000fe20000300000 */
.L_x_30:
[----:B------:R-:W3:Y:S01]  /*1de0*/  LDC R8, c[0x0][0x288] ;  /* 0x0000a200ff087b82 */ /* 0x000ee20000000800 */
[----:B01----:R-:W-:Y:S01]  /*1df0*/  LOP3.LUT R4, R18, 0x60, RZ, 0xc0, !PT ;  /* 0x0000006012047812 */ /* 0x003fe200078ec0ff */
[----:B------:R-:W-:Y:S01]  /*1e00*/  IMAD.SHL.U32 R7, R60, 0x40, RZ ;  /* 0x000000403c077824 */ /* 0x000fe200078e00ff */
[----:B------:R-:W-:Y:S01]  /*1e10*/  UIADD3 UR39, UR40, UR39, URZ ;  /* 0x0000002728277290 */ /* 0x000fe2000fffe03f */
[----:B------:R-:W-:Y:S01]  /*1e20*/  SHF.R.U32.HI R0, RZ, 0x2, R18 ;  /* 0x00000002ff007819 */ /* 0x000fe20000011612 */
[----:B------:R-:W-:Y:S01]  /*1e30*/  IMAD.SHL.U32 R13, R59, 0x80, RZ ;  /* 0x000000803b0d7824 */ /* 0x000fe200078e00ff */
[----:B------:R-:W-:Y:S01]  /*1e40*/  SHF.R.U32.HI R6, RZ, 0x1, R4 ;  /* 0x00000001ff067819 */ /* 0x000fe20000011604 */
[----:B------:R-:W-:Y:S01]  /*1e50*/  UISETP.GT.U32.AND UP0, UPT, UR39, 0x4, UPT ;  /* 0x000000042700788c */ /* 0x000fe2000bf04070 */
[----:B------:R-:W-:Y:S01]  /*1e60*/  LOP3.LUT R4, R18, 0x3, RZ, 0xc0, !PT ;  /* 0x0000000312047812 */ /* 0x000fe200078ec0ff */
[----:B------:R-:W-:Y:S01]  /*1e70*/  ULDC UR7, c[0x0][0x284] ;  /* 0x0000a10000077ab9 */ /* 0x000fe20000000800 */
[----:B------:R-:W-:Y:S01]  /*1e80*/  SHF.R.U32.HI R5, RZ, 0x7, R18 ;  /* 0x00000007ff057819 */ /* 0x000fe20000011612 */
[----:B------:R-:W-:Y:S01]  /*1e90*/  UISETP.LT.U32.AND UP0, UPT, UR40, 0x5, UP0 ;  /* 0x000000052800788c */ /* 0x000fe20008701070 */
[----:B--2---:R-:W-:Y:S01]  /*1ea0*/  LOP3.LUT R3, R0, 0x7, RZ, 0xc0, !PT ;  /* 0x0000000700037812 */ /* 0x004fe200078ec0ff */
[----:B------:R-:W-:Y:S01]  /*1eb0*/  UISETP.GE.U32.AND UP1, UPT, UR40, 0x5, UPT ;  /* 0x000000052800788c */ /* 0x000fe2000bf26070 */
[----:B------:R-:W-:Y:S01]  /*1ec0*/  LOP3.LUT R0, R5, 0x1, RZ, 0xc0, !PT ;  /* 0x0000000105007812 */ /* 0x000fe200078ec0ff */
[----:B------:R-:W-:Y:S01]  /*1ed0*/  ULDC.64 UR8, c[0x0][0x5d0] ;  /* 0x0001740000087ab9 */ /* 0x000fe20000000a00 */
[----:B------:R-:W-:Y:S01]  /*1ee0*/  SHF.R.S32.HI R14, RZ, 0x1f, R61 ;  /* 0x0000001fff0e7819 */ /* 0x000fe2000001143d */
[----:B------:R-:W-:Y:S01]  /*1ef0*/  UIMAD.WIDE.U32 UR4, UR39, -0x33333333, URZ ;  /* 0xcccccccd270478a5 */ /* 0x000fe2000f8e003f */
[----:B------:R-:W-:Y:S01]  /*1f00*/  IADD3 R5, RZ, -R6, -R3 ;  /* 0x80000006ff057210 */ /* 0x000fe20007ffe803 */
[----:B------:R-:W-:Y:S01]  /*1f10*/  IMAD.SHL.U32 R10, R0, 0x40, RZ ;  /* 0x00000040000a7824 */ /* 0x000fe200078e00ff */
[----:B------:R-:W-:-:S02]  /*1f20*/  USEL UR6, URZ, 0x1, !UP0 ;  /* 0x000000013f067887 */ /* 0x000fc4000c000000 */
[----:B------:R-:W-:Y:S01]  /*1f30*/  USHF.R.U32.HI UR4, URZ, 0x2, UR5 ;  /* 0x000000023f047899 */ /* 0x000fe20008011605 */
[----:B------:R-:W-:Y:S01]  /*1f40*/  IMAD R0, R0, -0x40, R5 ;  /* 0xffffffc000007824 */ /* 0x000fe200078e0205 */
[----:B---3--:R-:W-:Y:S01]  /*1f50*/  ISETP.GE.AND P0, PT, R7, R8, PT ;  /* 0x000000080700720c */ /* 0x008fe20003f06270 */
[----:B------:R-:W-:Y:S01]  /*1f60*/  IMAD R12, R4, -0x2, R8 ;  /* 0xfffffffe040c7824 */ /* 0x000fe200078e0208 */
[----:B------:R-:W-:Y:S01]  /*1f70*/  ULOP3.LUT UR38, UR38, UR6, URZ, 0x3c, !UPT ;  /* 0x0000000626267292 */ /* 0x000fe2000f8e3c3f */
[----:B------:R-:W-:Y:S01]  /*1f80*/  IMAD.SHL.U32 R8, R18, 0x2, RZ ;  /* 0x0000000212087824 */ /* 0x000fe200078e00ff */
[----:B------:R-:W-:Y:S01]  /*1f90*/  ISETP.GE.OR P0, PT, R13, UR7, P0 ;  /* 0x000000070d007c0c */ /* 0x000fe20008706670 */
[----:B------:R-:W-:Y:S01]  /*1fa0*/  IMAD R4, R14, UR8, RZ ;  /* 0x000000080e047c24 */ /* 0x000fe2000f8e02ff */
[----:B------:R-:W-:Y:S01]  /*1fb0*/  LOP3.LUT R3, R10, 0x40, R3, 0xe2, !PT ;  /* 0x000000400a037812 */ /* 0x000fe200078ee203 */
[----:B------:R-:W-:Y:S01]  /*1fc0*/  IMAD.WIDE R10, R59, 0x80, RZ ;  /* 0x000000803b0a7825 */ /* 0x000fe200078e02ff */
[----:B------:R-:W-:Y:S01]  /*1fd0*/  LOP3.LUT R8, R7, 0x6, R8, 0xf8, !PT ;  /* 0x0000000607087812 */ /* 0x000fe200078ef808 */
[----:B------:R-:W-:Y:S01]  /*1fe0*/  UIMAD UR39, UR4, -0x5, UR39 ;  /* 0xfffffffb042778a4 */ /* 0x000fe2000f8e0227 */
[----:B------:R-:W-:Y:S01]  /*1ff0*/  IADD3 R20, -R13, UR7, R0 ;  /* 0x000000070d147c10 */ /* 0x000fe2000fffe100 */
[----:B------:R-:W-:Y:S01]  /*2000*/  IMAD R15, R61, UR9, R4 ;  /* 0x000000093d0f7c24 */ /* 0x000fe2000f8e0204 */
[----:B------:R-:W-:Y:S01]  /*2010*/  SHF.R.S32.HI R9, RZ, 0x1f, R8 ;  /* 0x0000001fff097819 */ /* 0x000fe20000011408 */
[----:B------:R-:W-:Y:S01]  /*2020*/  @UP1 ULOP3.LUT UR38, UR38, 0x1, UR4, 0x78, !UPT ;  /* 0x0000000126261892 */ /* 0x000fe2000f8e7804 */
[----:B------:R-:W-:Y:S01]  /*2030*/  LOP3.LUT R67, R10, R3, R6, 0xfe, !PT ;  /* 0x000000030a437212 */ /* 0x000fe200078efe06 */
[----:B------:R-:W-:-:S02]  /*2040*/  IMAD.IADD R60, R12, 0x1, -R7 ;  /* 0x000000010c3c7824 */ /* 0x000fc400078e0a07 */
[----:B------:R-:W-:-:S04]  /*2050*/  IMAD.WIDE.U32 R4, R61, UR8, R8 ;  /* 0x000000083d047c25 */ /* 0x000fc8000f8e0008 */
[----:B------:R-:W-:Y:S02]  /*2060*/  IMAD.IADD R5, R5, 0x1, R15 ;  /* 0x0000000105057824 */ /* 0x000fe400078e020f */
[----:B------:R-:W-:Y:S01]  /*2070*/  IMAD.MOV.U32 R59, RZ, RZ, -0x1 ;  /* 0xffffffffff3b7424 */ /* 0x000fe200078e00ff */
[----:B------:R-:W-:Y:S06]  /*2080*/  @P0 BRA `(.L_x_34) ;  /* 0x0000001c00100947 */ /* 0x000fec0003800000 */
[----:B------:R-:W0:Y:S01]  /*2090*/  LDC.64 R12, c[0x0][0x5c8] ;  /* 0x00017200ff0c7b82 */ /* 0x000e220000000a00 */
[----:B------:R-:W-:Y:S01]  /*20a0*/  ULDC.64 UR4, c[0x0][0x5c0] ;  /* 0x0001700000047ab9 */ /* 0x000fe20000000a00 */
[----:B------:R-:W-:Y:S01]  /*20b0*/  BSSY B0, `(.L_x_34) ;  /* 0x00001c1000007945 */ /* 0x000fe20003800000 */
[-C--:B0-----:R-:W-:Y:S02]  /*20c0*/  IMAD R0, R11, R12.reuse, RZ ;  /* 0x0000000c0b007224 */ /* 0x081fe400078e02ff */
[----:B------:R-:W-:-:S04]  /*20d0*/  IMAD.WIDE.U32 R4, R67, R12, R4 ;  /* 0x0000000c43047225 */ /* 0x000fc800078e0004 */
[----:B------:R-:W-:Y:S01]  /*20e0*/  IMAD R3, R67, R13, R0 ;  /* 0x0000000d43037224 */ /* 0x000fe200078e0200 */
[----:B------:R-:W-:-:S03]  /*20f0*/  IADD3 R6, P0, R4, UR4, RZ ;  /* 0x0000000404067c10 */ /* 0x000fc6000ff1e0ff */
[----:B------:R-:W-:Y:S01]  /*2100*/  IMAD.IADD R3, R5, 0x1, R3 ;  /* 0x0000000105037824 */ /* 0x000fe200078e0203 */
[----:B------:R-:W-:-:S04]  /*2110*/  LEA R4, P1, R12, R6, 0x3 ;  /* 0x000000060c047211 */ /* 0x000fc800078218ff */
[----:B------:R-:W-:Y:S02]  /*2120*/  IADD3.X R7, R3, UR5, RZ, P0, !PT ;  /* 0x0000000503077c10 */ /* 0x000fe400087fe4ff */
[----:B-----5:R-:W-:Y:S02]  /*2130*/  ISETP.NE.AND P0, PT, R57, RZ, PT ;  /* 0x000000ff3900720c */ /* 0x020fe40003f05270 */
[----:B------:R-:W-:-:S11]  /*2140*/  LEA.HI.X R5, R12, R7, R13, 0x3, P1 ;  /* 0x000000070c057211 */ /* 0x000fd600008f1c0d */
[----:B------:R-:W-:Y:S05]  /*2150*/  @!P0 BRA `(.L_x_35) ;  /* 0x0000001400188947 */ /* 0x000fea0003800000 */
[----:B------:R-:W0:Y:S01]  /*2160*/  LDC.64 R62, c[0x0][0x5b0] ;  /* 0x00016c00ff3e7b82 */ /* 0x000e220000000a00 */
[----:B------:R-:W-:Y:S01]  /*2170*/  ULDC.64 UR4, c[0x0][0x5b8] ;  /* 0x00016e0000047ab9 */ /* 0x000fe20000000a00 */
[----:B------:R-:W-:Y:S01]  /*2180*/  ISETP.GE.AND P3, PT, R60, 0x1, PT ;  /* 0x000000013c00780c */ /* 0x000fe20003f66270 */
[----:B------:R-:W-:Y:S01]  /*2190*/  IMAD R0, R14, UR4, RZ ;  /* 0x000000040e007c24 */ /* 0x000fe2000f8e02ff */
[----:B------:R-:W-:Y:S01]  /*21a0*/  BSSY B1, `(.L_x_36) ;  /* 0x000000e000017945 */ /* 0x000fe20003800000 */
[C---:B------:R-:W-:Y:S01]  /*21b0*/  IMAD.WIDE.U32 R14, R61.reuse, UR4, R8 ;  /* 0x000000043d0e7c25 */ /* 0x040fe2000f8e0008 */
[----:B------:R-:W-:Y:S02]  /*21c0*/  ISETP.LT.OR P1, PT, R20, 0x1, !P3 ;  /* 0x000000011400780c */ /* 0x000fe40005f21670 */
[----:B------:R-:W1:Y:S01]  /*21d0*/  LDC.64 R64, c[0x0][0x5a8] ;  /* 0x00016a00ff407b82 */ /* 0x000e620000000a00 */
[----:B------:R-:W-:Y:S02]  /*21e0*/  IMAD R13, R61, UR5, R0 ;  /* 0x000000053d0d7c24 */ /* 0x000fe4000f8e0200 */
[----:B------:R-:W-:-:S02]  /*21f0*/  IMAD.MOV.U32 R12, RZ, RZ, R14 ;  /* 0x000000ffff0c7224 */ /* 0x000fc400078e000e */
[----:B------:R-:W-:Y:S02]  /*2200*/  IMAD.IADD R13, R15, 0x1, R13 ;  /* 0x000000010f0d7824 */ /* 0x000fe400078e020d */
[-C--:B0-----:R-:W-:Y:S02]  /*2210*/  IMAD R10, R11, R62.reuse, RZ ;  /* 0x0000003e0b0a7224 */ /* 0x081fe400078e02ff */
[----:B------:R-:W-:-:S04]  /*2220*/  IMAD.WIDE.U32 R8, R67, R62, R12 ;  /* 0x0000003e43087225 */ /* 0x000fc800078e000c */
[----:B------:R-:W-:Y:S01]  /*2230*/  IMAD R21, R67, R63, R10 ;  /* 0x0000003f43157224 */ /* 0x000fe200078e020a */
[----:B-1----:R-:W-:-:S04]  /*2240*/  IADD3 R8, P0, R8, R64, RZ ;  /* 0x0000004008087210 */ /* 0x002fc80007f1e0ff */
[----:B------:R-:W-:Y:S01]  /*2250*/  IADD3.X R9, R65, R9, R21, P0, !PT ;  /* 0x0000000941097210 */ /* 0x000fe200007fe415 */
[----:B------:R-:W-:Y:S08]  /*2260*/  @P1 BRA `(.L_x_37) ;  /* 0x0000000000041947 */ /* 0x000ff00003800000 */
[----:B------:R0:W5:Y:S02]  /*2270*/  LDG.E.U8 R58, desc[UR36][R8.64] ;  /* 0x00000024083a7981 */ /* 0x000164000c1e1100 */
.L_x_37:
[----:B------:R-:W-:Y:S05]  /*2280*/  BSYNC B1 ;  /* 0x0000000000017941 */ /* 0x000fea0003800000 */
.L_x_36:
[----:B-----5:R-:W-:Y:S01]  /*2290*/  LOP3.LUT R0, R58, 0xffff, RZ, 0xc0, !PT ;  /* 0x0000ffff3a007812 */ /* 0x020fe200078ec0ff */
[----:B------:R-:W-:Y:S01]  /*22a0*/  IMAD.SHL.U32 R10, R62, 0x8, RZ ;  /* 0x000000083e0a7824 */ /* 0x000fe200078e00ff */
[----:B------:R-:W-:Y:S01]  /*22b0*/  ISETP.GE.AND P2, PT, R60, 0x2, PT ;  /* 0x000000023c00780c */ /* 0x000fe20003f46270 */
[----:B------:R-:W-:Y:S01]  /*22c0*/  BSSY B1, `(.L_x_38) ;  /* 0x000000e000017945 */ /* 0x000fe20003800000 */
[----:B------:R-:W-:Y:S02]  /*22d0*/  PRMT R0, R0, 0x8880, RZ ;  /* 0x0000888000007816 */ /* 0x000fe400000000ff */
[----:B------:R-:W-:Y:S02]  /*22e0*/  ISETP.LT.OR P0, PT, R20, 0x1, !P2 ;  /* 0x000000011400780c */ /* 0x000fe40005701670 */
[----:B------:R-:W-:Y:S01]  /*22f0*/  SHF.L.U64.HI R11, R62, 0x3, R63 ;  /* 0x000000033e0b7819 */ /* 0x000fe2000001023f */
[----:B------:R-:W-:-:S04]  /*2300*/  IMAD R3, R0, R57, RZ ;  /* 0x0000003900037224 */ /* 0x000fc800078e02ff */
[----:B------:R-:W-:Y:S02]  /*2310*/  @!P1 IMAD R15, R24, R56, R3 ;  /* 0x00000038180f9224 */ /* 0x000fe400078e0203 */
[----:B------:R-:W-:-:S03]  /*2320*/  IMAD.WIDE.U32 R10, R67, R62, R10 ;  /* 0x0000003e430a7225 */ /* 0x000fc600078e000a */
[----:B------:R1:W-:Y:S01]  /*2330*/  @!P1 STG.E.U8 desc[UR36][R6.64], R15 ;  /* 0x0000000f06009986 */ /* 0x0003e2000c101124 */
[----:B------:R-:W-:Y:S01]  /*2340*/  IADD3 R10, P4, P5, R14, R64, R10 ;  /* 0x000000400e0a7210 */ /* 0x000fe20007d9e00a */
[----:B------:R-:W-:Y:S01]  /*2350*/  IMAD.IADD R14, R21, 0x1, R11 ;  /* 0x00000001150e7824 */ /* 0x000fe200078e020b */
[----:B------:R-:W-:Y:S11]  /*2360*/  @P0 BRA `(.L_x_39) ;  /* 0x00000000000c0947 */ /* 0x000ff60003800000 */
[----:B------:R-:W2:Y:S02]  /*2370*/  LDG.E.U8 R58, desc[UR36][R8.64+0x1] ;  /* 0x00000124083a7981 */ /* 0x000ea4000c1e1100 */
[----:B--2---:R-:W-:-:S05]  /*2380*/  PRMT R0, R58, 0x8880, RZ ;  /* 0x000088803a007816 */ /* 0x004fca00000000ff */
[----:B------:R-:W-:-:S07]  /*2390*/  IMAD R3, R0, R57, RZ ;  /* 0x0000003900037224 */ /* 0x000fce00078e02ff */
.L_x_39:
[----:B------:R-:W-:Y:S05]  /*23a0*/  BSYNC B1 ;  /* 0x0000000000017941 */ /* 0x000fea0003800000 */
.L_x_38:
[----:B------:R-:W-:Y:S01]  /*23b0*/  ISETP.LT.OR P3, PT, R20, 0x9, !P3 ;  /* 0x000000091400780c */ /* 0x000fe20005f61670 */
[----:B------:R-:W-:Y:S01]  /*23c0*/  @!P0 IMAD R25, R25, R56, R3 ;  /* 0x0000003819198224 */ /* 0x000fe200078e0203 */
[C---:B------:R-:W-:Y:S01]  /*23d0*/  ISETP.GE.AND P1, PT, R60.reuse, 0x9, PT ;  /* 0x000000093c00780c */ /* 0x040fe20003f26270 */
[----:B------:R-:W-:Y:S01]  /*23e0*/  BSSY B1, `(.L_x_40) ;  /* 0x000000b000017945 */ /* 0x000fe20003800000 */
[----:B------:R-:W-:Y:S02]  /*23f0*/  IADD3.X R11, R13, R65, R14, P4, P5 ;  /* 0x000000410d0b7210 */ /* 0x000fe400027ea40e */
[----:B------:R2:W-:Y:S01]  /*2400*/  @!P0 STG.E.U8 desc[UR36][R6.64+0x1], R25 ;  /* 0x0000011906008986 */ /* 0x0005e2000c101124 */
[----:B------:R-:W-:Y:S02]  /*2410*/  ISETP.GE.AND P0, PT, R60, 0xa, PT ;  /* 0x0000000a3c00780c */ /* 0x000fe40003f06270 */
[C---:B------:R-:W-:Y:S02]  /*2420*/  ISETP.LT.OR P2, PT, R20.reuse, 0x9, !P2 ;  /* 0x000000091400780c */ /* 0x040fe40005741670 */
[----:B------:R-:W-:-:S02]  /*2430*/  ISETP.LT.OR P5, PT, R20, 0x1, !P1 ;  /* 0x000000011400780c */ /* 0x000fc40004fa1670 */
[----:B------:R-:W-:Y:S01]  /*2440*/  ISETP.LT.OR P4, PT, R20, 0x1, !P0 ;  /* 0x000000011400780c */ /* 0x000fe20004781670 */
[----:B------:R-:W-:-:S12]  /*2450*/  @P3 BRA `(.L_x_41) ;  /* 0x00000000000c3947 */ /* 0x000fd80003800000 */
[----:B------:R-:W3:Y:S02]  /*2460*/  LDG.E.U8 R58, desc[UR36][R10.64] ;  /* 0x000000240a3a7981 */ /* 0x000ee4000c1e1100 */
[----:B---3--:R-:W-:-:S05]  /*2470*/  PRMT R0, R58, 0x8880, RZ ;  /* 0x000088803a007816 */ /* 0x008fca00000000ff */
[----:B------:R-:W-:-:S07]  /*2480*/  IMAD R3, R0, R57, RZ ;  /* 0x0000003900037224 */ /* 0x000fce00078e02ff */
.L_x_41:
[----:B------:R-:W-:Y:S05]  /*2490*/  BSYNC B1 ;  /* 0x0000000000017941 */ /* 0x000fea0003800000 */
.L_x_40:
[----:B------:R-:W-:Y:S01]  /*24a0*/  @!P3 IMAD R13, R26, R56, R3 ;  /* 0x000000381a0db224 */ /* 0x000fe200078e0203 */
[----:B------:R-:W-:Y:S04]  /*24b0*/  BSSY B1, `(.L_x_42) ;  /* 0x0000006000017945 */ /* 0x000fe80003800000 */
[----:B------:R3:W-:Y:S01]  /*24c0*/  @!P3 STG.E.U8 desc[UR36][R4.64], R13 ;  /* 0x0000000d0400b986 */ /* 0x0007e2000c101124 */
[----:B------:R-:W-:Y:S05]  /*24d0*/  @P2 BRA `(.L_x_43) ;  /* 0x00000000000c2947 */ /* 0x000fea0003800000 */
[----:B------:R-:W4:Y:S02]  /*24e0*/  LDG.E.U8 R58, desc[UR36][R10.64+0x1] ;  /* 0x000001240a3a7981 */ /* 0x000f24000c1e1100 */
[----:B----4-:R-:W-:-:S05]  /*24f0*/  PRMT R0, R58, 0x8880, RZ ;  /* 0x000088803a007816 */ /* 0x010fca00000000ff */
[----:B------:R-:W-:-:S07]  /*2500*/  IMAD R3, R0, R57, RZ ;  /* 0x0000003900037224 */ /* 0x000fce00078e02ff */
.L_x_43:
[----:B------:R-:W-:Y:S05]  /*2510*/  BSYNC B1 ;  /* 0x0000000000017941 */ /* 0x000fea0003800000 */
.L_x_42:
[----:B------:R-:W-:Y:S01]  /*2520*/  @!P2 IMAD R27, R27, R56, R3 ;  /* 0x000000381b1ba224 */ /* 0x000fe200078e0203 */
[----:B------:R-:W-:Y:S04]  /*2530*/  BSSY B1, `(.L_x_44) ;  /* 0x0000006000017945 */ /* 0x000fe80003800000 */
[----:B------:R4:W-:Y:S01]  /*2540*/  @!P2 STG.E.U8 desc[UR36][R4.64+0x1], R27 ;  /* 0x0000011b0400a986 */ /* 0x0009e2000c101124 */
[----:B------:R-:W-:Y:S05]  /*2550*/  @P5 BRA `(.L_x_45) ;  /* 0x00000000000c5947 */ /* 0x000fea0003800000 */
[----:B------:R-:W5:Y:S02]  /*2560*/  LDG.E.U8 R58, desc[UR36][R8.64+0x8] ;  /* 0x00000824083a7981 */ /* 0x000f64000c1e1100 */
[----:B-----5:R-:W-:-:S05]  /*2570*/  PRMT R0, R58, 0x8880, RZ ;  /* 0x000088803a007816 */ /* 0x020fca00000000ff */
[----:B------:R-:W-:-:S07]  /*2580*/  IMAD R3, R0, R57, RZ ;  /* 0x0000003900037224 */ /* 0x000fce00078e02ff */
.L_x_45:
[----:B------:R-:W-:Y:S05]  /*2590*/  BSYNC B1 ;  /* 0x0000000000017941 */ /* 0x000fea0003800000 */
.L_x_44:
[----:B---3--:R-:W-:Y:S01]  /*25a0*/  @!P5 IMAD R13, R28, R56, R3 ;  /* 0x000000381c0dd224 */ /* 0x008fe200078e0203 */
[----:B------:R-:W-:Y:S04]  /*25b0*/  BSSY B1, `(.L_x_46) ;  /* 0x0000006000017945 */ /* 0x000fe80003800000 */
[----:B------:R3:W-:Y:S01]  /*25c0*/  @!P5 STG.E.U8 desc[UR36][R6.64+0x8], R13 ;  /* 0x0000080d0600d986 */ /* 0x0007e2000c101124 */
[----:B------:R-:W-:Y:S05]  /*25d0*/  @P4 BRA `(.L_x_47) ;  /* 0x00000000000c4947 */ /* 0x000fea0003800000 */
[----:B------:R-:W5:Y:S02]  /*25e0*/  LDG.E.U8 R58, desc[UR36][R8.64+0x9] ;  /* 0x00000924083a7981 */ /* 0x000f64000c1e1100 */
[----:B-----5:R-:W-:-:S05]  /*25f0*/  PRMT R0, R58, 0x8880, RZ ;  /* 0x000088803a007816 */ /* 0x020fca00000000ff */
[----:B------:R-:W-:-:S07]  /*2600*/  IMAD R3, R0, R57, RZ ;  /* 0x0000003900037224 */ /* 0x000fce00078e02ff */
.L_x_47:
[----:B------:R-:W-:Y:S05]  /*2610*/  BSYNC B1 ;  /* 0x0000000000017941 */ /* 0x000fea0003800000 */
.L_x_46:
[----:B------:R-:W-:Y:S01]  /*2620*/  ISETP.LT.OR P1, PT, R20, 0x9, !P1 ;  /* 0x000000091400780c */ /* 0x000fe20004f21670 */
[----:B------:R-:W-:Y:S01]  /*2630*/  @!P4 IMAD R29, R29, R56, R3 ;  /* 0x000000381d1dc224 */ /* 0x000fe200078e0203 */
[C---:B------:R-:W-:Y:S01]  /*2640*/  ISETP.GE.AND P3, PT, R60.reuse, 0x11, PT ;  /* 0x000000113c00780c */ /* 0x040fe20003f66270 */
[----:B------:R-:W-:Y:S01]  /*2650*/  BSSY B1, `(.L_x_48) ;  /* 0x000000a000017945 */ /* 0x000fe20003800000 */
[----:B------:R-:W-:Y:S02]  /*2660*/  ISETP.GE.AND P2, PT, R60, 0x12, PT ;  /* 0x000000123c00780c */ /* 0x000fe40003f46270 */
[----:B------:R0:W-:Y:S01]  /*2670*/  @!P4 STG.E.U8 desc[UR36][R6.64+0x9], R29 ;  /* 0x0000091d0600c986 */ /* 0x0001e2000c101124 */
[C---:B------:R-:W-:Y:S02]  /*2680*/  ISETP.LT.OR P0, PT, R20.reuse, 0x9, !P0 ;  /* 0x000000091400780c */ /* 0x040fe40004701670 */
[C---:B------:R-:W-:Y:S02]  /*2690*/  ISETP.LT.OR P5, PT, R20.reuse, 0x1, !P3 ;  /* 0x000000011400780c */ /* 0x040fe40005fa1670 */
[----:B------:R-:W-:-:S02]  /*26a0*/  ISETP.LT.OR P4, PT, R20, 0x1, !P2 ;  /* 0x000000011400780c */ /* 0x000fc40005781670 */
[----:B------:R-:W-:Y:S11]  /*26b0*/  @P1 BRA `(.L_x_49) ;  /* 0x00000000000c1947 */ /* 0x000ff60003800000 */
[----:B------:R-:W5:Y:S02]  /*26c0*/  LDG.E.U8 R58, desc[UR36][R10.64+0x8] ;  /* 0x000008240a3a7981 */ /* 0x000f64000c1e1100 */
[----:B-----5:R-:W-:-:S05]  /*26d0*/  PRMT R0, R58, 0x8880, RZ ;  /* 0x000088803a007816 */ /* 0x020fca00000000ff */
[----:B------:R-:W-:-:S07]  /*26e0*/  IMAD R3, R0, R57, RZ ;  /* 0x0000003900037224 */ /* 0x000fce00078e02ff */
.L_x_49:
[----:B------:R-:W-:Y:S05]  /*26f0*/  BSYNC B1 ;  /* 0x0000000000017941 */ /* 0x000fea0003800000 */
.L_x_48:
[----:B---3--:R-:W-:Y:S01]  /*2700*/  @!P1 IMAD R13, R30, R56, R3 ;  /* 0x000000381e0d9224 */ /* 0x008fe200078e0203 */
[----:B------:R-:W-:Y:S04]  /*2710*/  BSSY B1, `(.L_x_50) ;  /* 0x0000006000017945 */ /* 0x000fe80003800000 */
[----:B------:R3:W-:Y:S01]  /*2720*/  @!P1 STG.E.U8 desc[UR36][R4.64+0x8], R13 ;  /* 0x0000080d04009986 */ /* 0x0007e2000c101124 */
[----:B------:R-:W-:Y:S05]  /*2730*/  @P0 BRA `(.L_x_51) ;  /* 0x00000000000c0947 */ /* 0x000fea0003800000 */
[----:B------:R-:W5:Y:S02]  /*2740*/  LDG.E.U8 R58, desc[UR36][R10.64+0x9] ;  /* 0x000009240a3a7981 */ /* 0x000f64000c1e1100 */
[----:B-----5:R-:W-:-:S05]  /*2750*/  PRMT R0, R58, 0x8880, RZ ;  /* 0x000088803a007816 */ /* 0x020fca00000000ff */
[----:B------:R-:W-:-:S07]  /*2760*/  IMAD R3, R0, R57, RZ ;  /* 0x0000003900037224 */ /* 0x000fce00078e02ff */
.L_x_51:
[----:B------:R-:W-:Y:S05]  /*2770*/  BSYNC B1 ;  /* 0x0000000000017941 */ /* 0x000fea0003800000 */
.L_x_50:
[----:B------:R-:W-:Y:S01]  /*2780*/  @!P0 IMAD R31, R31, R56, R3 ;  /* 0x000000381f1f8224 */ /* 0x000fe200078e0203 */
[----:B------:R-:W-:Y:S04]  /*2790*/  BSSY B1, `(.L_x_52) ;  /* 0x0000006000017945 */ /* 0x000fe80003800000 */
[----:B------:R0:W-:Y:S01]  /*27a0*/  @!P0 STG.E.U8 desc[UR36][R4.64+0x9], R31 ;  /* 0x0000091f04008986 */ /* 0x0001e2000c101124 */
[----:B------:R-:W-:Y:S05]  /*27b0*/  @P5 BRA `(.L_x_53) ;  /* 0x00000000000c5947 */ /* 0x000fea0003800000 */
[----:B------:R-:W5:Y:S02]  /*27c0*/  LDG.E.U8 R58, desc[UR36][R8.64+0x10] ;  /* 0x00001024083a7981 */ /* 0x000f64000c1e1100 */
[----:B-----5:R-:W-:-:S05]  /*27d0*/  PRMT R0, R58, 0x8880, RZ ;  /* 0x000088803a007816 */ /* 0x020fca00000000ff */
[----:B------:R-:W-:-:S07]  /*27e0*/  IMAD R3, R0, R57, RZ ;  /* 0x0000003900037224 */ /* 0x000fce00078e02ff */
.L_x_53:
[----:B------:R-:W-:Y:S05]  /*27f0*/  BSYNC B1 ;  /* 0x0000000000017941 */ /* 0x000fea0003800000 */
.L_x_52:
[----:B---3--:R-:W-:Y:S01]  /*2800*/  @!P5 IMAD R13, R32, R56, R3 ;  /* 0x00000038200dd224 */ /* 0x008fe200078e0203 */
[----:B------:R-:W-:Y:S04]  /*2810*/  BSSY B1, `(.L_x_54) ;  /* 0x0000006000017945 */ /* 0x000fe80003800000 */
[----:B------:R3:W-:Y:S01]  /*2820*/  @!P5 STG.E.U8 desc[UR36][R6.64+0x10], R13 ;  /* 0x0000100d0600d986 */ /* 0x0007e2000c101124 */
[----:B------:R-:W-:Y:S05]  /*2830*/  @P4 BRA `(.L_x_55) ;  /* 0x00000000000c4947 */ /* 0x000fea0003800000 */
[----:B------:R-:W5:Y:S02]  /*2840*/  LDG.E.U8 R58, desc[UR36][R8.64+0x11] ;  /* 0x00001124083a7981 */ /* 0x000f64000c1e1100 */
[----:B-----5:R-:W-:-:S05]  /*2850*/  PRMT R0, R58, 0x8880, RZ ;  /* 0x000088803a007816 */ /* 0x020fca00000000ff */
[----:B------:R-:W-:-:S07]  /*2860*/  IMAD R3, R0, R57, RZ ;  /* 0x0000003900037224 */ /* 0x000fce00078e02ff */
.L_x_55:
[----:B------:R-:W-:Y:S05]  /*2870*/  BSYNC B1 ;  /* 0x0000000000017941 */ /* 0x000fea0003800000 */
.L_x_54:
        /* <DEDUP_REMOVED lines=13> */
.L_x_57:
[----:B------:R-:W-:Y:S05]  /*2950*/  BSYNC B1 ;  /* 0x0000000000017941 */ /* 0x000fea0003800000 */
.L_x_56:
[----:B---3--:R-:W-:Y:S01]  /*2960*/  @!P3 IMAD R13, R34, R56, R3 ;  /* 0x00000038220db224 */ /* 0x008fe200078e0203 */
[----:B------:R-:W-:Y:S04]  /*2970*/  BSSY B1, `(.L_x_58) ;  /* 0x0000006000017945 */ /* 0x000fe80003800000 */
[----:B------:R3:W-:Y:S01]  /*2980*/  @!P3 STG.E.U8 desc[UR36][R4.64+0x10], R13 ;  /* 0x0000100d0400b986 */ /* 0x0007e2000c101124 */
[----:B------:R-:W-:Y:S05]  /*2990*/  @P2 BRA `(.L_x_59) ;  /* 0x00000000000c2947 */ /* 0x000fea0003800000 */
[----:B------:R-:W5:Y:S02]  /*29a0*/  LDG.E.U8 R58, desc[UR36][R10.64+0x11] ;  /* 0x000011240a3a7981 */ /* 0x000f64000c1e1100 */
[----:B-----5:R-:W-:-:S05]  /*29b0*/  PRMT R0, R58, 0x8880, RZ ;  /* 0x000088803a007816 */ /* 0x020fca00000000ff */
[----:B------:R-:W-:-:S07]  /*29c0*/  IMAD R3, R0, R57, RZ ;  /* 0x0000003900037224 */ /* 0x000fce00078e02ff */
.L_x_59:
[----:B------:R-:W-:Y:S05]  /*29d0*/  BSYNC B1 ;  /* 0x0000000000017941 */ /* 0x000fea0003800000 */
.L_x_58:
[----:B------:R-:W-:Y:S01]  /*29e0*/  @!P2 IMAD R35, R35, R56, R3 ;  /* 0x000000382323a224 */ /* 0x000fe200078e0203 */
[----:B------:R-:W-:Y:S04]  /*29f0*/  BSSY B1, `(.L_x_60) ;  /* 0x0000006000017945 */ /* 0x000fe80003800000 */
[----:B------:R0:W-:Y:S01]  /*2a00*/  @!P2 STG.E.U8 desc[UR36][R4.64+0x11], R35 ;  /* 0x000011230400a986 */ /* 0x0001e2000c101124 */
[----:B------:R-:W-:Y:S05]  /*2a10*/  @P5 BRA `(.L_x_61) ;  /* 0x00000000000c5947 */ /* 0x000fea0003800000 */
[----:B------:R-:W5:Y:S02]  /*2a20*/  LDG.E.U8 R58, desc[UR36][R8.64+0x18] ;  /* 0x00001824083a7981 */ /* 0x000f64000c1e1100 */
[----:B-----5:R-:W-:-:S05]  /*2a30*/  PRMT R0, R58, 0x8880, RZ ;  /* 0x000088803a007816 */ /* 0x020fca00000000ff */
[----:B------:R-:W-:-:S07]  /*2a40*/  IMAD R3, R0, R57, RZ ;  /* 0x0000003900037224 */ /* 0x000fce00078e02ff */
.L_x_61:
[----:B------:R-:W-:Y:S05]  /*2a50*/  BSYNC B1 ;  /* 0x0000000000017941 */ /* 0x000fea0003800000 */
.L_x_60:
[----:B---3--:R-:W-:Y:S01]  /*2a60*/  @!P5 IMAD R13, R36, R56, R3 ;  /* 0x00000038240dd224 */ /* 0x008fe200078e0203 */
[----:B------:R-:W-:Y:S04]  /*2a70*/  BSSY B1, `(.L_x_62) ;  /* 0x0000006000017945 */ /* 0x000fe80003800000 */
[----:B------:R3:W-:Y:S01]  /*2a80*/  @!P5 STG.E.U8 desc[UR36][R6.64+0x18], R13 ;  /* 0x0000180d0600d986 */ /* 0x0007e2000c101124 */
[----:B------:R-:W-:Y:S05]  /*2a90*/  @P4 BRA `(.L_x_63) ;  /* 0x00000000000c4947 */ /* 0x000fea0003800000 */
[----:B------:R-:W5:Y:S02]  /*2aa0*/  LDG.E.U8 R58, desc[UR36][R8.64+0x19] ;  /* 0x00001924083a7981 */ /* 0x000f64000c1e1100 */
[----:B-----5:R-:W-:-:S05]  /*2ab0*/  PRMT R0, R58, 0x8880, RZ ;  /* 0x000088803a007816 */ /* 0x020fca00000000ff */
[----:B------:R-:W-:-:S07]  /*2ac0*/  IMAD R3, R0, R57, RZ ;  /* 0x0000003900037224 */ /* 0x000fce00078e02ff */
.L_x_63:
[----:B------:R-:W-:Y:S05]  /*2ad0*/  BSYNC B1 ;  /* 0x0000000000017941 */ /* 0x000fea0003800000 */
.L_x_62:
        /* <DEDUP_REMOVED lines=13> */
.L_x_65:
[----:B------:R-:W-:Y:S05]  /*2bb0*/  BSYNC B1 ;  /* 0x0000000000017941 */ /* 0x000fea0003800000 */
.L_x_64:
[----:B---3--:R-:W-:Y:S01]  /*2bc0*/  @!P1 IMAD R13, R38, R56, R3 ;  /* 0x00000038260d9224 */ /* 0x008fe200078e0203 */
[----:B------:R-:W-:Y:S04]  /*2bd0*/  BSSY B1, `(.L_x_66) ;  /* 0x0000006000017945 */ /* 0x000fe80003800000 */
[----:B------:R3:W-:Y:S01]  /*2be0*/  @!P1 STG.E.U8 desc[UR36][R4.64+0x18], R13 ;  /* 0x0000180d04009986 */ /* 0x0007e2000c101124 */
[----:B------:R-:W-:Y:S05]  /*2bf0*/  @P4 BRA `(.L_x_67) ;  /* 0x00000000000c4947 */ /* 0x000fea0003800000 */
[----:B------:R-:W5:Y:S02]  /*2c00*/  LDG.E.U8 R58, desc[UR36][R10.64+0x19] ;  /* 0x000019240a3a7981 */ /* 0x000f64000c1e1100 */
[----:B-----5:R-:W-:-:S05]  /*2c10*/  PRMT R0, R58, 0x8880, RZ ;  /* 0x000088803a007816 */ /* 0x020fca00000000ff */
[----:B------:R-:W-:-:S07]  /*2c20*/  IMAD R3, R0, R57, RZ ;  /* 0x0000003900037224 */ /* 0x000fce00078e02ff */
.L_x_67:
[----:B------:R-:W-:Y:S05]  /*2c30*/  BSYNC B1 ;  /* 0x0000000000017941 */ /* 0x000fea0003800000 */
.L_x_66:
[----:B------:R-:W-:Y:S01]  /*2c40*/  @!P4 IMAD R39, R39, R56, R3 ;  /* 0x000000382727c224 */ /* 0x000fe200078e0203 */
[----:B------:R-:W-:Y:S04]  /*2c50*/  BSSY B1, `(.L_x_68) ;  /* 0x0000006000017945 */ /* 0x000fe80003800000 */
[----:B------:R0:W-:Y:S01]  /*2c60*/  @!P4 STG.E.U8 desc[UR36][R4.64+0x19], R39 ;  /* 0x000019270400c986 */ /* 0x0001e2000c101124 */
[----:B------:R-:W-:Y:S05]  /*2c70*/  @P5 BRA `(.L_x_69) ;  /* 0x00000000000c5947 */ /* 0x000fea0003800000 */
[----:B------:R-:W5:Y:S02]  /*2c80*/  LDG.E.U8 R58, desc[UR36][R8.64+0x20] ;  /* 0x00002024083a7981 */ /* 0x000f64000c1e1100 */
[----:B-----5:R-:W-:-:S05]  /*2c90*/  PRMT R0, R58, 0x8880, RZ ;  /* 0x000088803a007816 */ /* 0x020fca00000000ff */
[----:B------:R-:W-:-:S07]  /*2ca0*/  IMAD R3, R0, R57, RZ ;  /* 0x0000003900037224 */ /* 0x000fce00078e02ff */
.L_x_69:
[----:B------:R-:W-:Y:S05]  /*2cb0*/  BSYNC B1 ;  /* 0x0000000000017941 */ /* 0x000fea0003800000 */
.L_x_68:
[----:B---3--:R-:W-:Y:S01]  /*2cc0*/  @!P5 IMAD R13, R40, R56, R3 ;  /* 0x00000038280dd224 */ /* 0x008fe200078e0203 */
[----:B------:R-:W-:Y:S04]  /*2cd0*/  BSSY B1, `(.L_x_70) ;  /* 0x0000006000017945 */ /* 0x000fe80003800000 */
[----:B------:R3:W-:Y:S01]  /*2ce0*/  @!P5 STG.E.U8 desc[UR36][R6.64+0x20], R13 ;  /* 0x0000200d0600d986 */ /* 0x0007e2000c101124 */
[----:B------:R-:W-:Y:S05]  /*2cf0*/  @P0 BRA `(.L_x_71) ;  /* 0x00000000000c0947 */ /* 0x000fea0003800000 */
[----:B------:R-:W5:Y:S02]  /*2d00*/  LDG.E.U8 R58, desc[UR36][R8.64+0x21] ;  /* 0x00002124083a7981 */ /* 0x000f64000c1e1100 */
[----:B-----5:R-:W-:-:S05]  /*2d10*/  PRMT R0, R58, 0x8880, RZ ;  /* 0x000088803a007816 */ /* 0x020fca00000000ff */
[----:B------:R-:W-:-:S07]  /*2d20*/  IMAD R3, R0, R57, RZ ;  /* 0x0000003900037224 */ /* 0x000fce00078e02ff */
.L_x_71:
[----:B------:R-:W-:Y:S05]  /*2d30*/  BSYNC B1 ;  /* 0x0000000000017941 */ /* 0x000fea0003800000 */
.L_x_70:
        /* <DEDUP_REMOVED lines=13> */
.L_x_73:
[----:B------:R-:W-:Y:S05]  /*2e10*/  BSYNC B1 ;  /* 0x0000000000017941 */ /* 0x000fea0003800000 */
.L_x_72:
[----:B---3--:R-:W-:Y:S01]  /*2e20*/  @!P3 IMAD R13, R42, R56, R3 ;  /* 0x000000382a0db224 */ /* 0x008fe200078e0203 */
[----:B------:R-:W-:Y:S04]  /*2e30*/  BSSY B1, `(.L_x_74) ;  /* 0x0000006000017945 */ /* 0x000fe80003800000 */
[----:B------:R3:W-:Y:S01]  /*2e40*/  @!P3 STG.E.U8 desc[UR36][R4.64+0x20], R13 ;  /* 0x0000200d0400b986 */ /* 0x0007e2000c101124 */
[----:B------:R-:W-:Y:S05]  /*2e50*/  @P2 BRA `(.L_x_75) ;  /* 0x00000000000c2947 */ /* 0x000fea0003800000 */
[----:B------:R-:W5:Y:S02]  /*2e60*/  LDG.E.U8 R58, desc[UR36][R10.64+0x21] ;  /* 0x000021240a3a7981 */ /* 0x000f64000c1e1100 */
[----:B-----5:R-:W-:-:S05]  /*2e70*/  PRMT R0, R58, 0x8880, RZ ;  /* 0x000088803a007816 */ /* 0x020fca00000000ff */
[----:B------:R-:W-:-:S07]  /*2e80*/  IMAD R3, R0, R57, RZ ;  /* 0x0000003900037224 */ /* 0x000fce00078e02ff */
.L_x_75:
[----:B------:R-:W-:Y:S05]  /*2e90*/  BSYNC B1 ;  /* 0x0000000000017941 */ /* 0x000fea0003800000 */
.L_x_74:
[----:B------:R-:W-:Y:S01]  /*2ea0*/  @!P2 IMAD R43, R43, R56, R3 ;  /* 0x000000382b2ba224 */ /* 0x000fe200078e0203 */
[----:B------:R-:W-:Y:S04]  /*2eb0*/  BSSY B1, `(.L_x_76) ;  /* 0x0000006000017945 */ /* 0x000fe80003800000 */
[----:B------:R0:W-:Y:S01]  /*2ec0*/  @!P2 STG.E.U8 desc[UR36][R4.64+0x21], R43 ;  /* 0x0000212b0400a986 */ /* 0x0001e2000c101124 */
[----:B------:R-:W-:Y:S05]  /*2ed0*/  @P0 BRA `(.L_x_77) ;  /* 0x00000000000c0947 */ /* 0x000fea0003800000 */
[----:B------:R-:W5:Y:S02]  /*2ee0*/  LDG.E.U8 R58, desc[UR36][R8.64+0x28] ;  /* 0x00002824083a7981 */ /* 0x000f64000c1e1100 */
[----:B-----5:R-:W-:-:S05]  /*2ef0*/  PRMT R0, R58, 0x8880, RZ ;  /* 0x000088803a007816 */ /* 0x020fca00000000ff */
[----:B------:R-:W-:-:S07]  /*2f00*/  IMAD R3, R0, R57, RZ ;  /* 0x0000003900037224 */ /* 0x000fce00078e02ff */
.L_x_77:
[----:B------:R-:W-:Y:S05]  /*2f10*/  BSYNC B1 ;  /* 0x0000000000017941 */ /* 0x000fea0003800000 */
.L_x_76:
[----:B---3--:R-:W-:Y:S01]  /*2f20*/  @!P0 IMAD R13, R44, R56, R3 ;  /* 0x000000382c0d8224 */ /* 0x008fe200078e0203 */
[----:B------:R-:W-:Y:S04]  /*2f30*/  BSSY B1, `(.L_x_78) ;  /* 0x0000006000017945 */ /* 0x000fe80003800000 */
[----:B------:R3:W-:Y:S01]  /*2f40*/  @!P0 STG.E.U8 desc[UR36][R6.64+0x28], R13 ;  /* 0x0000280d06008986 */ /* 0x0007e2000c101124 */
[----:B------:R-:W-:Y:S05]  /*2f50*/  @P5 BRA `(.L_x_79) ;  /* 0x00000000000c5947 */ /* 0x000fea0003800000 */
[----:B------:R-:W5:Y:S02]  /*2f60*/  LDG.E.U8 R58, desc[UR36][R8.64+0x29] ;  /* 0x00002924083a7981 */ /* 0x000f64000c1e1100 */
[----:B-----5:R-:W-:-:S05]  /*2f70*/  PRMT R0, R58, 0x8880, RZ ;  /* 0x000088803a007816 */ /* 0x020fca00000000ff */
[----:B------:R-:W-:-:S07]  /*2f80*/  IMAD R3, R0, R57, RZ ;  /* 0x0000003900037224 */ /* 0x000fce00078e02ff */
.L_x_79:
[----:B------:R-:W-:Y:S05]  /*2f90*/  BSYNC B1 ;  /* 0x0000000000017941 */ /* 0x000fea0003800000 */
.L_x_78:
        /* <DEDUP_REMOVED lines=13> */
.L_x_81:
[----:B------:R-:W-:Y:S05]  /*3070*/  BSYNC B1 ;  /* 0x0000000000017941 */ /* 0x000fea0003800000 */
.L_x_80:
[----:B---3--:R-:W-:Y:S01]  /*3080*/  @!P4 IMAD R13, R46, R56, R3 ;  /* 0x000000382e0dc224 */ /* 0x008fe200078e0203 */
[----:B------:R-:W-:Y:S04]  /*3090*/  BSSY B1, `(.L_x_82) ;  /* 0x0000006000017945 */ /* 0x000fe80003800000 */
[----:B------:R3:W-:Y:S01]  /*30a0*/  @!P4 STG.E.U8 desc[UR36][R4.64+0x28], R13 ;  /* 0x0000280d0400c986 */ /* 0x0007e2000c101124 */
[----:B------:R-:W-:Y:S05]  /*30b0*/  @P1 BRA `(.L_x_83) ;  /* 0x00000000000c1947 */ /* 0x000fea0003800000 */
[----:B------:R-:W5:Y:S02]  /*30c0*/  LDG.E.U8 R58, desc[UR36][R10.64+0x29] ;  /* 0x000029240a3a7981 */ /* 0x000f64000c1e1100 */
[----:B-----5:R-:W-:-:S05]  /*30d0*/  PRMT R0, R58, 0x8880, RZ ;  /* 0x000088803a007816 */ /* 0x020fca00000000ff */
[----:B------:R-:W-:-:S07]  /*30e0*/  IMAD R3, R0, R57, RZ ;  /* 0x0000003900037224 */ /* 0x000fce00078e02ff */
.L_x_83:
[----:B------:R-:W-:Y:S05]  /*30f0*/  BSYNC B1 ;  /* 0x0000000000017941 */ /* 0x000fea0003800000 */
.L_x_82:
[----:B------:R-:W-:Y:S01]  /*3100*/  @!P1 IMAD R47, R47, R56, R3 ;  /* 0x000000382f2f9224 */ /* 0x000fe200078e0203 */
[----:B------:R-:W-:Y:S04]  /*3110*/  BSSY B1, `(.L_x_84) ;  /* 0x0000006000017945 */ /* 0x000fe80003800000 */
[----:B------:R0:W-:Y:S01]  /*3120*/  @!P1 STG.E.U8 desc[UR36][R4.64+0x29], R47 ;  /* 0x0000292f04009986 */ /* 0x0001e2000c101124 */
[----:B------:R-:W-:Y:S05]  /*3130*/  @P3 BRA `(.L_x_85) ;  /* 0x00000000000c3947 */ /* 0x000fea0003800000 */
[----:B------:R-:W5:Y:S02]  /*3140*/  LDG.E.U8 R58, desc[UR36][R8.64+0x30] ;  /* 0x00003024083a7981 */ /* 0x000f64000c1e1100 */
[----:B-----5:R-:W-:-:S05]  /*3150*/  PRMT R0, R58, 0x8880, RZ ;  /* 0x000088803a007816 */ /* 0x020fca00000000ff */
[----:B------:R-:W-:-:S07]  /*3160*/  IMAD R3, R0, R57, RZ ;  /* 0x0000003900037224 */ /* 0x000fce00078e02ff */
.L_x_85:
[----:B------:R-:W-:Y:S05]  /*3170*/  BSYNC B1 ;  /* 0x0000000000017941 */ /* 0x000fea0003800000 */
.L_x_84:
[----:B---3--:R-:W-:Y:S01]  /*3180*/  @!P3 IMAD R13, R48, R56, R3 ;  /* 0x00000038300db224 */ /* 0x008fe200078e0203 */
[----:B------:R-:W-:Y:S04]  /*3190*/  BSSY B1, `(.L_x_86) ;  /* 0x0000006000017945 */ /* 0x000fe80003800000 */
[----:B------:R3:W-:Y:S01]  /*31a0*/  @!P3 STG.E.U8 desc[UR36][R6.64+0x30], R13 ;  /* 0x0000300d0600b986 */ /* 0x0007e2000c101124 */
[----:B------:R-:W-:Y:S05]  /*31b0*/  @P5 BRA `(.L_x_87) ;  /* 0x00000000000c5947 */ /* 0x000fea0003800000 */
[----:B------:R-:W5:Y:S02]  /*31c0*/  LDG.E.U8 R58, desc[UR36][R8.64+0x31] ;  /* 0x00003124083a7981 */ /* 0x000f64000c1e1100 */
[----:B-----5:R-:W-:-:S05]  /*31d0*/  PRMT R0, R58, 0x8880, RZ ;  /* 0x000088803a007816 */ /* 0x020fca00000000ff */
[----:B------:R-:W-:-:S07]  /*31e0*/  IMAD R3, R0, R57, RZ ;  /* 0x0000003900037224 */ /* 0x000fce00078e02ff */
.L_x_87:
[----:B------:R-:W-:Y:S05]  /*31f0*/  BSYNC B1 ;  /* 0x0000000000017941 */ /* 0x000fea0003800000 */
.L_x_86:
        /* <DEDUP_REMOVED lines=9> */
[----:B------:R-:W-:Y:S01]  /*3290*/  ISETP.LT.OR P3, PT, R20, 0x9, !P3 ;  /* 0x000000091400780c */ /* 0x000fe20005f61670 */
[----:B------:R-:W-:-:S12]  /*32a0*/  @P2 BRA `(.L_x_89) ;  /* 0x00000000000c2947 */ /* 0x000fd80003800000 */
[----:B------:R-:W5:Y:S02]  /*32b0*/  LDG.E.U8 R58, desc[UR36][R10.64+0x30] ;  /* 0x000030240a3a7981 */ /* 0x000f64000c1e1100 */
[----:B-----5:R-:W-:-:S05]  /*32c0*/  PRMT R0, R58, 0x8880, RZ ;  /* 0x000088803a007816 */ /* 0x020fca00000000ff */
[----:B------:R-:W-:-:S07]  /*32d0*/  IMAD R3, R0, R57, RZ ;  /* 0x0000003900037224 */ /* 0x000fce00078e02ff */
.L_x_89:
[----:B------:R-:W-:Y:S05]  /*32e0*/  BSYNC B1 ;  /* 0x0000000000017941 */ /* 0x000fea0003800000 */
.L_x_88:
[----:B---3--:R-:W-:Y:S01]  /*32f0*/  @!P2 IMAD R13, R50, R56, R3 ;  /* 0x00000038320da224 */ /* 0x008fe200078e0203 */
[----:B------:R-:W-:Y:S04]  /*3300*/  BSSY B1, `(.L_x_90) ;  /* 0x0000006000017945 */ /* 0x000fe80003800000 */
[----:B------:R3:W-:Y:S01]  /*3310*/  @!P2 STG.E.U8 desc[UR36][R4.64+0x30], R13 ;  /* 0x0000300d0400a986 */ /* 0x0007e2000c101124 */
[----:B------:R-:W-:Y:S05]  /*3320*/  @P0 BRA `(.L_x_91) ;  /* 0x00000000000c0947 */ /* 0x000fea0003800000 */
[----:B------:R-:W5:Y:S02]  /*3330*/  LDG.E.U8 R58, desc[UR36][R10.64+0x31] ;  /* 0x000031240a3a7981 */ /* 0x000f64000c1e1100 */
[----:B-----5:R-:W-:-:S05]  /*3340*/  PRMT R0, R58, 0x8880, RZ ;  /* 0x000088803a007816 */ /* 0x020fca00000000ff */
[----:B------:R-:W-:-:S07]  /*3350*/  IMAD R3, R0, R57, RZ ;  /* 0x0000003900037224 */ /* 0x000fce00078e02ff */
.L_x_91:
[----:B------:R-:W-:Y:S05]  /*3360*/  BSYNC B1 ;  /* 0x0000000000017941 */ /* 0x000fea0003800000 */
.L_x_90:
[----:B------:R-:W-:Y:S01]  /*3370*/  @!P0 IMAD R51, R51, R56, R3 ;  /* 0x0000003833338224 */ /* 0x000fe200078e0203 */
[----:B------:R-:W-:Y:S04]  /*3380*/  BSSY B1, `(.L_x_92) ;  /* 0x0000006000017945 */ /* 0x000fe80003800000 */
[----:B------:R0:W-:Y:S01]  /*3390*/  @!P0 STG.E.U8 desc[UR36][R4.64+0x31], R51 ;  /* 0x0000313304008986 */ /* 0x0001e2000c101124 */
[----:B------:R-:W-:Y:S05]  /*33a0*/  @P5 BRA `(.L_x_93) ;  /* 0x00000000000c5947 */ /* 0x000fea0003800000 */
[----:B------:R-:W5:Y:S02]  /*33b0*/  LDG.E.U8 R58, desc[UR36][R8.64+0x38] ;  /* 0x00003824083a7981 */ /* 0x000f64000c1e1100 */
[----:B-----5:R-:W-:-:S05]  /*33c0*/  PRMT R0, R58, 0x8880, RZ ;  /* 0x000088803a007816 */ /* 0x020fca00000000ff */
[----:B------:R-:W-:-:S07]  /*33d0*/  IMAD R3, R0, R57, RZ ;  /* 0x0000003900037224 */ /* 0x000fce00078e02ff */
.L_x_93:
[----:B------:R-:W-:Y:S05]  /*33e0*/  BSYNC B1 ;  /* 0x0000000000017941 */ /* 0x000fea0003800000 */
.L_x_92:
[----:B---3--:R-:W-:Y:S01]  /*33f0*/  @!P5 IMAD R13, R52, R56, R3 ;  /* 0x00000038340dd224 */ /* 0x008fe200078e0203 */
[----:B------:R-:W-:Y:S04]  /*3400*/  BSSY B1, `(.L_x_94) ;  /* 0x0000006000017945 */ /* 0x000fe80003800000 */
[----:B------:R3:W-:Y:S01]  /*3410*/  @!P5 STG.E.U8 desc[UR36][R6.64+0x38], R13 ;  /* 0x0000380d0600d986 */ /* 0x0007e2000c101124 */
[----:B------:R-:W-:Y:S05]  /*3420*/  @P4 BRA `(.L_x_95) ;  /* 0x00000000000c4947 */ /* 0x000fea0003800000 */
[----:B------:R-:W5:Y:S02]  /*3430*/  LDG.E.U8 R58, desc[UR36][R8.64+0x39] ;  /* 0x00003924083a7981 */ /* 0x000f64000c1e1100 */
[----:B-----5:R-:W-:-:S05]  /*3440*/  PRMT R0, R58, 0x8880, RZ ;  /* 0x000088803a007816 */ /* 0x020fca00000000ff */
[----:B------:R-:W-:-:S07]  /*3450*/  IMAD R3, R0, R57, RZ ;  /* 0x0000003900037224 */ /* 0x000fce00078e02ff */
.L_x_95:
[----:B------:R-:W-:Y:S05]  /*3460*/  BSYNC B1 ;  /* 0x0000000000017941 */ /* 0x000fea0003800000 */
.L_x_94:
[----:B------:R-:W-:Y:S01]  /*3470*/  @!P4 IMAD R53, R53, R56, R3 ;  /* 0x000000383535c224 */ /* 0x000fe200078e0203 */
[----:B------:R-:W-:Y:S04]  /*3480*/  BSSY B1, `(.L_x_96) ;  /* 0x0000006000017945 */ /* 0x000fe80003800000 */
[----:B------:R0:W-:Y:S01]  /*3490*/  @!P4 STG.E.U8 desc[UR36][R6.64+0x39], R53 ;  /* 0x000039350600c986 */ /* 0x0001e2000c101124 */
[----:B------:R-:W-:Y:S05]  /*34a0*/  @P3 BRA `(.L_x_97) ;  /* 0x00000000000c3947 */ /* 0x000fea0003800000 */
[----:B------:R-:W5:Y:S02]  /*34b0*/  LDG.E.U8 R58, desc[UR36][R10.64+0x38] ;  /* 0x000038240a3a7981 */ /* 0x000f64000c1e1100 */
[----:B-----5:R-:W-:-:S05]  /*34c0*/  PRMT R0, R58, 0x8880, RZ ;  /* 0x000088803a007816 */ /* 0x020fca00000000ff */
[----:B------:R-:W-:-:S07]  /*34d0*/  IMAD R3, R0, R57, RZ ;  /* 0x0000003900037224 */ /* 0x000fce00078e02ff */
.L_x_97:
[----:B------:R-:W-:Y:S05]  /*34e0*/  BSYNC B1 ;  /* 0x0000000000017941 */ /* 0x000fea0003800000 */
.L_x_96:
[----:B0123--:R-:W-:Y:S01]  /*34f0*/  @!P3 IMAD R7, R54, R56, R3 ;  /* 0x000000383607b224 */ /* 0x00ffe200078e0203 */
[----:B------:R-:W-:Y:S01]  /*3500*/  ISETP.LT.OR P1, PT, R20, 0x9, !P1 ;  /* 0x000000091400780c */ /* 0x000fe20004f21670 */
[----:B------:R-:W-:Y:S03]  /*3510*/  BSSY B1, `(.L_x_98) ;  /* 0x0000006000017945 */ /* 0x000fe60003800000 */
[----:B------:R0:W-:Y:S09]  /*3520*/  @!P3 STG.E.U8 desc[UR36][R4.64+0x38], R7 ;  /* 0x000038070400b986 */ /* 0x0001f2000c101124 */
[----:B------:R-:W-:Y:S05]  /*3530*/  @P1 BRA `(.L_x_99) ;  /* 0x00000000000c1947 */ /* 0x000fea0003800000 */
[----:B------:R-:W2:Y:S02]  /*3540*/  LDG.E.U8 R58, desc[UR36][R10.64+0x39] ;  /* 0x000039240a3a7981 */ /* 0x000ea4000c1e1100 */
[----:B--2---:R-:W-:-:S05]  /*3550*/  PRMT R0, R58, 0x8880, RZ ;  /* 0x000088803a007816 */ /* 0x004fca00000000ff */
[----:B------:R-:W-:-:S07]  /*3560*/  IMAD R3, R0, R57, RZ ;  /* 0x0000003900037224 */ /* 0x000fce00078e02ff */
.L_x_99:
[----:B------:R-:W-:Y:S05]  /*3570*/  BSYNC B1 ;  /* 0x0000000000017941 */ /* 0x000fea0003800000 */
.L_x_98:
[----:B------:R-:W-:Y:S01]  /*3580*/  IMAD R3, R55, R56, R3 ;  /* 0x0000003837037224 */ /* 0x000fe200078e0203 */
[----:B------:R-:W-:Y:S06]  /*3590*/  @P1 BRA `(.L_x_100) ;  /* 0x0000000400c81947 */ /* 0x000fec0003800000 */
[----:B------:R1:W-:Y:S01]  /*35a0*/  STG.E.U8 desc[UR36][R4.64+0x39], R3 ;  /* 0x0000390304007986 */ /* 0x0003e2000c101124 */
[----:B------:R-:W-:Y:S05]  /*35b0*/  BRA `(.L_x_100) ;  /* 0x0000000400c07947 */ /* 0x000fea0003800000 */
.L_x_35:
[C---:B------:R-:W-:Y:S02]  /*35c0*/  ISETP.GE.AND P1, PT, R60.reuse, 0x1, PT ;  /* 0x000000013c00780c */ /* 0x040fe40003f26270 */
[----:B------:R-:W-:Y:S02]  /*35d0*/  ISETP.GE.AND P0, PT, R60, 0x2, PT ;  /* 0x000000023c00780c */ /* 0x000fe40003f06270 */
[C---:B------:R-:W-:Y:S02]  /*35e0*/  ISETP.LT.OR P4, PT, R20.reuse, 0x1, !P1 ;  /* 0x000000011400780c */ /* 0x040fe40004f81670 */
[C---:B------:R-:W-:Y:S02]  /*35f0*/  ISETP.LT.OR P5, PT, R20.reuse, 0x1, !P0 ;  /* 0x000000011400780c */ /* 0x040fe400047a1670 */
[C---:B------:R-:W-:Y:S02]  /*3600*/  ISETP.LT.OR P1, PT, R20.reuse, 0x9, !P1 ;  /* 0x000000091400780c */ /* 0x040fe40004f21670 */
[----:B------:R-:W-:-:S02]  /*3610*/  ISETP.LT.OR P0, PT, R20, 0x9, !P0 ;  /* 0x000000091400780c */ /* 0x000fc40004701670 */
[C---:B------:R-:W-:Y:S02]  /*3620*/  ISETP.GE.AND P3, PT, R60.reuse, 0x9, PT ;  /* 0x000000093c00780c */ /* 0x040fe40003f66270 */
[----:B------:R-:W-:-:S03]  /*3630*/  ISETP.GE.AND P2, PT, R60, 0xa, PT ;  /* 0x0000000a3c00780c */ /* 0x000fc60003f46270 */
[-C--:B------:R-:W-:Y:S02]  /*3640*/  @!P4 IMAD R3, R24, R56.reuse, RZ ;  /* 0x000000381803c224 */ /* 0x080fe400078e02ff */
[-C--:B------:R-:W-:Y:S02]  /*3650*/  @!P5 IMAD R25, R25, R56.reuse, RZ ;  /* 0x000000381919d224 */ /* 0x080fe400078e02ff */
[-C--:B------:R-:W-:Y:S01]  /*3660*/  @!P1 IMAD R9, R26, R56.reuse, RZ ;  /* 0x000000381a099224 */ /* 0x080fe200078e02ff */
[----:B------:R0:W-:Y:S01]  /*3670*/  @!P4 STG.E.U8 desc[UR36][R6.64], R3 ;  /* 0x000000030600c986 */ /* 0x0001e2000c101124 */
[C---:B------:R-:W-:Y:S01]  /*3680*/  ISETP.LT.OR P4, PT, R20.reuse, 0x1, !P3 ;  /* 0x000000011400780c */ /* 0x040fe20005f81670 */
[----:B------:R-:W-:Y:S02]  /*3690*/  @!P0 IMAD R27, R27, R56, RZ ;  /* 0x000000381b1b8224 */ /* 0x000fe400078e02ff */
[----:B------:R-:W-:Y:S01]  /*36a0*/  @!P5 STG.E.U8 desc[UR36][R6.64+0x1], R25 ;  /* 0x000001190600d986 */ /* 0x000fe2000c101124 */
[----:B------:R-:W-:-:S02]  /*36b0*/  ISETP.LT.OR P5, PT, R20, 0x1, !P2 ;  /* 0x000000011400780c */ /* 0x000fc400057a1670 */
[C---:B------:R-:W-:Y:S01]  /*36c0*/  ISETP.LT.OR P2, PT, R20.reuse, 0x9, !P2 ;  /* 0x000000091400780c */ /* 0x040fe20005741670 */
[----:B------:R1:W-:Y:S01]  /*36d0*/  @!P1 STG.E.U8 desc[UR36][R4.64], R9 ;  /* 0x0000000904009986 */ /* 0x0003e2000c101124 */
[----:B------:R-:W-:Y:S02]  /*36e0*/  ISETP.LT.OR P1, PT, R20, 0x9, !P3 ;  /* 0x000000091400780c */ /* 0x000fe40005f21670 */
[C---:B------:R-:W-:Y:S01]  /*36f0*/  ISETP.GE.AND P3, PT, R60.reuse, 0x11, PT ;  /* 0x000000113c00780c */ /* 0x040fe20003f66270 */
[----:B------:R-:W-:Y:S01]  /*3700*/  @!P0 STG.E.U8 desc[UR36][R4.64+0x1], R27 ;  /* 0x0000011b04008986 */ /* 0x000fe2000c101124 */
[----:B------:R-:W-:Y:S01]  /*3710*/  ISETP.GE.AND P0, PT, R60, 0x12, PT ;  /* 0x000000123c00780c */ /* 0x000fe20003f06270 */
[----:B------:R-:W-:-:S04]  /*3720*/  @!P4 IMAD R11, R28, R56, RZ ;  /* 0x000000381c0bc224 */ /* 0x000fc800078e02ff */
[-C--:B------:R-:W-:Y:S01]  /*3730*/  @!P5 IMAD R29, R29, R56.reuse, RZ ;  /* 0x000000381d1dd224 */ /* 0x080fe200078e02ff */
[----:B------:R-:W-:Y:S01]  /*3740*/  @!P4 STG.E.U8 desc[UR36][R6.64+0x8], R11 ;  /* 0x0000080b0600c986 */ /* 0x000fe2000c101124 */
[C---:B------:R-:W-:Y:S01]  /*3750*/  ISETP.LT.OR P4, PT, R20.reuse, 0x1, !P3 ;  /* 0x000000011400780c */ /* 0x040fe20005f81670 */
[-C--:B------:R-:W-:Y:S02]  /*3760*/  @!P2 IMAD R31, R31, R56.reuse, RZ ;  /* 0x000000381f1fa224 */ /* 0x080fe400078e02ff */
[----:B------:R-:W-:Y:S01]  /*3770*/  @!P5 STG.E.U8 desc[UR36][R6.64+0x9], R29 ;  /* 0x0000091d0600d986 */ /* 0x000fe2000c101124 */
[----:B------:R-:W-:Y:S01]  /*3780*/  ISETP.LT.OR P5, PT, R20, 0x1, !P0 ;  /* 0x000000011400780c */ /* 0x000fe200047a1670 */
[----:B0-----:R-:W-:Y:S01]  /*3790*/  @!P1 IMAD R3, R30, R56, RZ ;  /* 0x000000381e039224 */ /* 0x001fe200078e02ff */
[----:B------:R-:W-:Y:S01]  /*37a0*/  ISETP.LT.OR P0, PT, R20, 0x9, !P0 ;  /* 0x000000091400780c */ /* 0x000fe20004701670 */
[----:B------:R-:W-:Y:S01]  /*37b0*/  @!P2 STG.E.U8 desc[UR36][R4.64+0x9], R31 ;  /* 0x0000091f0400a986 */ /* 0x000fe2000c101124 */
[----:B------:R-:W-:-:S03]  /*37c0*/  ISETP.GE.AND P2, PT, R60, 0x19, PT ;  /* 0x000000193c00780c */ /* 0x000fc60003f46270 */
[----:B------:R0:W-:Y:S01]  /*37d0*/  @!P1 STG.E.U8 desc[UR36][R4.64+0x8], R3 ;  /* 0x0000080304009986 */ /* 0x0001e2000c101124 */
[----:B------:R-:W-:Y:S01]  /*37e0*/  ISETP.LT.OR P1, PT, R20, 0x9, !P3 ;  /* 0x000000091400780c */ /* 0x000fe20005f21670 */
[----:B-1----:R-:W-:Y:S01]  /*37f0*/  @!P4 IMAD R9, R32, R56, RZ ;  /* 0x000000382009c224 */ /* 0x002fe200078e02ff */
[----:B------:R-:W-:-:S03]  /*3800*/  ISETP.GE.AND P3, PT, R60, 0x1a, PT ;  /* 0x0000001a3c00780c */ /* 0x000fc60003f66270 */
[-C--:B------:R-:W-:Y:S01]  /*3810*/  @!P5 IMAD R33, R33, R56.reuse, RZ ;  /* 0x000000382121d224 */ /* 0x080fe200078e02ff */
[----:B------:R-:W-:Y:S01]  /*3820*/  @!P4 STG.E.U8 desc[UR36][R6.64+0x10], R9 ;  /* 0x000010090600c986 */ /* 0x000fe2000c101124 */
[C---:B------:R-:W-:Y:S01]  /*3830*/  ISETP.LT.OR P4, PT, R20.reuse, 0x1, !P3 ;  /* 0x000000011400780c */ /* 0x040fe20005f81670 */
[-C--:B------:R-:W-:Y:S01]  /*3840*/  @!P0 IMAD R35, R35, R56.reuse, RZ ;  /* 0x0000003823238224 */ /* 0x080fe200078e02ff */
[C---:B------:R-:W-:Y:S01]  /*3850*/  ISETP.LT.OR P3, PT, R20.reuse, 0x9, !P3 ;  /* 0x000000091400780c */ /* 0x040fe20005f61670 */
[----:B------:R-:W-:Y:S01]  /*3860*/  @!P5 STG.E.U8 desc[UR36][R6.64+0x11], R33 ;  /* 0x000011210600d986 */ /* 0x000fe2000c101124 */
[----:B------:R-:W-:Y:S02]  /*3870*/  ISETP.LT.OR P5, PT, R20, 0x1, !P2 ;  /* 0x000000011400780c */ /* 0x000fe400057a1670 */
[----:B0-----:R-:W-:Y:S01]  /*3880*/  @!P1 IMAD R3, R34, R56, RZ ;  /* 0x0000003822039224 */ /* 0x001fe200078e02ff */
[----:B------:R-:W-:Y:S01]  /*3890*/  @!P0 STG.E.U8 desc[UR36][R4.64+0x11], R35 ;  /* 0x0000112304008986 */ /* 0x000fe2000c101124 */
[----:B------:R-:W-:-:S02]  /*38a0*/  ISETP.LT.OR P2, PT, R20, 0x9, !P2 ;  /* 0x000000091400780c */ /* 0x000fc40005741670 */
[C---:B------:R-:W-:Y:S01]  /*38b0*/  ISETP.GE.AND P0, PT, R60.reuse, 0x21, PT ;  /* 0x000000213c00780c */ /* 0x040fe20003f06270 */
[----:B------:R0:W-:Y:S01]  /*38c0*/  @!P1 STG.E.U8 desc[UR36][R4.64+0x10], R3 ;  /* 0x0000100304009986 */ /* 0x0001e2000c101124 */
[----:B------:R-:W-:Y:S01]  /*38d0*/  ISETP.GE.AND P1, PT, R60, 0x22, PT ;  /* 0x000000223c00780c */ /* 0x000fe20003f26270 */
[-C--:B------:R-:W-:Y:S02]  /*38e0*/  @!P4 IMAD R37, R37, R56.reuse, RZ ;  /* 0x000000382525c224 */ /* 0x080fe400078e02ff */
[-C--:B------:R-:W-:Y:S02]  /*38f0*/  @!P3 IMAD R39, R39, R56.reuse, RZ ;  /* 0x000000382727b224 */ /* 0x080fe400078e02ff */
[-C--:B------:R-:W-:Y:S01]  /*3900*/  @!P5 IMAD R11, R36, R56.reuse, RZ ;  /* 0x00000038240bd224 */ /* 0x080fe200078e02ff */
[----:B------:R-:W-:Y:S01]  /*3910*/  @!P4 STG.E.U8 desc[UR36][R6.64+0x19], R37 ;  /* 0x000019250600c986 */ /* 0x000fe2000c101124 */
[C---:B------:R-:W-:Y:S02]  /*3920*/  ISETP.LT.OR P4, PT, R20.reuse, 0x1, !P0 ;  /* 0x000000011400780c */ /* 0x040fe40004781670 */
[C---:B------:R-:W-:Y:S01]  /*3930*/  ISETP.LT.OR P0, PT, R20.reuse, 0x9, !P0 ;  /* 0x000000091400780c */ /* 0x040fe20004701670 */
[----:B------:R-:W-:Y:S01]  /*3940*/  @!P5 STG.E.U8 desc[UR36][R6.64+0x18], R11 ;  /* 0x0000180b0600d986 */ /* 0x000fe2000c101124 */
[----:B------:R-:W-:Y:S01]  /*3950*/  ISETP.LT.OR P5, PT, R20, 0x1, !P1 ;  /* 0x000000011400780c */ /* 0x000fe20004fa1670 */
[----:B0-----:R-:W-:Y:S01]  /*3960*/  @!P2 IMAD R3, R38, R56, RZ ;  /* 0x000000382603a224 */ /* 0x001fe200078e02ff */
[----:B------:R-:W-:Y:S01]  /*3970*/  ISETP.LT.OR P1, PT, R20, 0x9, !P1 ;  /* 0x000000091400780c */ /* 0x000fe20004f21670 */
[----:B------:R-:W-:Y:S01]  /*3980*/  @!P3 STG.E.U8 desc[UR36][R4.64+0x19], R39 ;  /* 0x000019270400b986 */ /* 0x000fe2000c101124 */
[----:B------:R-:W-:-:S03]  /*3990*/  ISETP.GE.AND P3, PT, R60, 0x29, PT ;  /* 0x000000293c00780c */ /* 0x000fc60003f66270 */
[----:B------:R0:W-:Y:S01]  /*39a0*/  @!P2 STG.E.U8 desc[UR36][R4.64+0x18], R3 ;  /* 0x000018030400a986 */ /* 0x0001e2000c101124 */
[----:B------:R-:W-:Y:S01]  /*39b0*/  ISETP.GE.AND P2, PT, R60, 0x2a, PT ;  /* 0x0000002a3c00780c */ /* 0x000fe20003f46270 */
[----:B------:R-:W-:-:S04]  /*39c0*/  @!P4 IMAD R9, R40, R56, RZ ;  /* 0x000000382809c224 */ /* 0x000fc800078e02ff */
[-C--:B------:R-:W-:Y:S01]  /*39d0*/  @!P5 IMAD R41, R41, R56.reuse, RZ ;  /* 0x000000382929d224 */ /* 0x080fe200078e02ff */
[----:B------:R-:W-:Y:S01]  /*39e0*/  @!P4 STG.E.U8 desc[UR36][R6.64+0x20], R9 ;  /* 0x000020090600c986 */ /* 0x000fe2000c101124 */
[C---:B------:R-:W-:Y:S01]  /*39f0*/  ISETP.LT.OR P4, PT, R20.reuse, 0x1, !P3 ;  /* 0x000000011400780c */ /* 0x040fe20005f81670 */
[-C--:B------:R-:W-:Y:S01]  /*3a00*/  @!P1 IMAD R43, R43, R56.reuse, RZ ;  /* 0x000000382b2b9224 */ /* 0x080fe200078e02ff */
        /* <DEDUP_REMOVED lines=25> */
[----:B------:R1:W-:Y:S01]  /*3ba0*/  @!P4 STG.E.U8 desc[UR36][R6.64+0x30], R9 ;  /* 0x000030090600c986 */ /* 0x0003e2000c101124 */
[C---:B------:R-:W-:Y:S01]  /*3bb0*/  ISETP.LT.OR P4, PT, R20.reuse, 0x1, !P2 ;  /* 0x000000011400780c */ /* 0x040fe20005781670 */
[-C--:B------:R-:W-:Y:S01]  /*3bc0*/  @!P0 IMAD R51, R51, R56.reuse, RZ ;  /* 0x0000003833338224 */ /* 0x080fe200078e02ff */
[C---:B------:R-:W-:Y:S01]  /*3bd0*/  ISETP.LT.OR P2, PT, R20.reuse, 0x9, !P2 ;  /* 0x000000091400780c */ /* 0x040fe20005741670 */
[----:B------:R2:W-:Y:S01]  /*3be0*/  @!P5 STG.E.U8 desc[UR36][R6.64+0x31], R49 ;  /* 0x000031310600d986 */ /* 0x0005e2000c101124 */
[----:B------:R-:W-:Y:S01]  /*3bf0*/  ISETP.LT.OR P5, PT, R20, 0x1, !P3 ;  /* 0x000000011400780c */ /* 0x000fe20005fa1670 */
[-C--:B0-----:R-:W-:Y:S01]  /*3c00*/  @!P1 IMAD R3, R50, R56.reuse, RZ ;  /* 0x0000003832039224 */ /* 0x081fe200078e02ff */
[----:B------:R-:W-:Y:S01]  /*3c10*/  ISETP.LT.OR P3, PT, R20, 0x9, !P3 ;  /* 0x000000091400780c */ /* 0x000fe20005f61670 */
[----:B------:R2:W-:Y:S04]  /*3c20*/  @!P0 STG.E.U8 desc[UR36][R4.64+0x31], R51 ;  /* 0x0000313304008986 */ /* 0x0005e8000c101124 */
[----:B------:R2:W-:Y:S02]  /*3c30*/  @!P1 STG.E.U8 desc[UR36][R4.64+0x30], R3 ;  /* 0x0000300304009986 */ /* 0x0005e4000c101124 */
[----:B------:R-:W-:-:S02]  /*3c40*/  @!P4 IMAD R11, R52, R56, RZ ;  /* 0x00000038340bc224 */ /* 0x000fc400078e02ff */
[-C--:B-1----:R-:W-:Y:S02]  /*3c50*/  @!P2 IMAD R9, R54, R56.reuse, RZ ;  /* 0x000000383609a224 */ /* 0x082fe400078e02ff */
[-C--:B------:R-:W-:Y:S01]  /*3c60*/  @!P5 IMAD R53, R53, R56.reuse, RZ ;  /* 0x000000383535d224 */ /* 0x080fe200078e02ff */
[----:B------:R2:W-:Y:S01]  /*3c70*/  @!P4 STG.E.U8 desc[UR36][R6.64+0x38], R11 ;  /* 0x0000380b0600c986 */ /* 0x0005e2000c101124 */
[----:B------:R-:W-:-:S03]  /*3c80*/  @!P3 IMAD R55, R55, R56, RZ ;  /* 0x000000383737b224 */ /* 0x000fc600078e02ff */
[----:B------:R2:W-:Y:S04]  /*3c90*/  @!P5 STG.E.U8 desc[UR36][R6.64+0x39], R53 ;  /* 0x000039350600d986 */ /* 0x0005e8000c101124 */
[----:B------:R2:W-:Y:S04]  /*3ca0*/  @!P2 STG.E.U8 desc[UR36][R4.64+0x38], R9 ;  /* 0x000038090400a986 */ /* 0x0005e8000c101124 */
[----:B------:R2:W-:Y:S02]  /*3cb0*/  @!P3 STG.E.U8 desc[UR36][R4.64+0x39], R55 ;  /* 0x000039370400b986 */ /* 0x0005e4000c101124 */
.L_x_100:
[----:B------:R-:W-:Y:S05]  /*3cc0*/  BSYNC B0 ;  /* 0x0000000000007941 */ /* 0x000fea0003800000 */
.L_x_34:
[----:B------:R-:W-:Y:S01]  /*3cd0*/  ULDC UR4, c[0x0][0xc] ;  /* 0x0000030000047ab9 */ /* 0x000fe20000000800 */
[----:B------:R-:W-:Y:S01]  /*3ce0*/  ULDC UR5, c[0x0][0x10] ;  /* 0x0000040000057ab9 */ /* 0x000fe20000000800 */
[----:B-12---:R-:W1:Y:S01]  /*3cf0*/  LDC R3, c[0x0][0x14] ;  /* 0x00000500ff037b82 */ /* 0x006e620000000800 */
[----:B------:R-:W-:Y:S01]  /*3d00*/  UIMAD.WIDE.U32 UR4, UR4, UR5, URZ ;  /* 0x00000005040472a5 */ /* 0x000fe2000f8e003f */
[----:B------:R-:W-:Y:S01]  /*3d10*/  PRMT R0, RZ, 0x7610, R0 ;  /* 0x00007610ff007816 */ /* 0x000fe20000000000 */
[----:B------:R-:W-:Y:S02]  /*3d20*/  IMAD.MOV.U32 R60, RZ, RZ, -0x1 ;  /* 0xffffffffff3c7424 */ /* 0x000fe400078e00ff */
[----:B------:R-:W-:Y:S02]  /*3d30*/  IMAD.MOV.U32 R61, RZ, RZ, -0x1 ;  /* 0xffffffffff3d7424 */ /* 0x000fe400078e00ff */
[----:B-1----:R-:W-:-:S04]  /*3d40*/  IMAD.WIDE.U32 R16, R3, UR4, R16 ;  /* 0x0000000403107c25 */ /* 0x002fc8000f8e0010 */
[----:B------:R-:W-:Y:S01]  /*3d50*/  IMAD R3, R3, UR5, RZ ;  /* 0x0000000503037c24 */ /* 0x000fe2000f8e02ff */
[----:B------:R-:W-:Y:S02]  /*3d60*/  ULDC.64 UR4, c[0x0][0x650] ;  /* 0x0001940000047ab9 */ /* 0x000fe40000000a00 */
[----:B------:R-:W-:Y:S01]  /*3d70*/  ISETP.GE.U32.AND P0, PT, R16, UR4, PT ;  /* 0x0000000410007c0c */ /* 0x000fe2000bf06070 */
[----:B------:R-:W-:-:S05]  /*3d80*/  IMAD.IADD R17, R17, 0x1, R3 ;  /* 0x0000000111117824 */ /* 0x000fca00078e0203 */
[----:B------:R-:W-:-:S13]  /*3d90*/  ISETP.GE.U32.AND.EX P0, PT, R17, UR5, PT, P0 ;  /* 0x0000000511007c0c */ /* 0x000fda000bf06100 */
[----:B------:R-:W-:Y:S05]  /*3da0*/  @P0 BRA `(.L_x_101) ;  /* 0x0000000400640947 */ /* 0x000fea0003800000 */
[----:B------:R-:W1:Y:S01]  /*3db0*/  S2R R12, SR_CTAID.X ;  /* 0x00000000000c7919 */ /* 0x000e620000002500 */
[----:B------:R-:W2:Y:S01]  /*3dc0*/  LDC.64 R10, c[0x0][0x628] ;  /* 0x00018a00ff0a7b82 */ /* 0x000ea20000000a00 */
[----:B------:R-:W-:Y:S01]  /*3dd0*/  ULDC UR4, c[0x0][0x150] ;  /* 0x0000540000047ab9 */ /* 0x000fe20000000800 */
[----:B------:R-:W-:Y:S01]  /*3de0*/  IMAD.MOV.U32 R8, RZ, RZ, R16 ;  /* 0x000000ffff087224 */ /* 0x000fe200078e0010 */
[----:B------:R-:W3:Y:S01]  /*3df0*/  S2R R24, SR_CTAID.Y ;  /* 0x0000000000187919 */ /* 0x000ee20000002600 */
[----:B------:R-:W-:-:S04]  /*3e00*/  IMAD.MOV.U32 R9, RZ, RZ, R17 ;  /* 0x000000ffff097224 */ /* 0x000fc800078e0011 */
[----:B------:R-:W0:Y:S08]  /*3e10*/  LDC R21, c[0x0][0x144] ;  /* 0x00005100ff157b82 */ /* 0x000e300000000800 */
[----:B------:R-:W0:Y:S08]  /*3e20*/  LDC R0, c[0x0][0x630] ;  /* 0x00018c00ff007b82 */ /* 0x000e300000000800 */
[----:B------:R-:W0:Y:S01]  /*3e30*/  LDC.64 R14, c[0x0][0x620] ;  /* 0x00018800ff0e7b82 */ /* 0x000e220000000a00 */
[----:B--2---:R-:W-:-:S04]  /*3e40*/  ISETP.NE.U32.AND P0, PT, R10, RZ, PT ;  /* 0x000000ff0a00720c */ /* 0x004fc80003f05070 */
[----:B------:R-:W-:Y:S02]  /*3e50*/  ISETP.NE.AND.EX P0, PT, R11, RZ, PT, P0 ;  /* 0x000000ff0b00720c */ /* 0x000fe40003f05300 */
[----:B-1----:R-:W-:-:S05]  /*3e60*/  I2FP.F32.U32 R3, R12 ;  /* 0x0000000c00037245 */ /* 0x002fca0000201000 */
[----:B------:R-:W-:-:S04]  /*3e70*/  FMUL R3, R3, UR4 ;  /* 0x0000000403037c20 */ /* 0x000fc80008400000 */
[----:B------:R1:W2:Y:S02]  /*3e80*/  F2I.U32.TRUNC.NTZ R20, R3 ;  /* 0x0000000300147305 */ /* 0x0002a4000020f000 */
[----:B---3--:R-:W-:Y:S05]  /*3e90*/  @!P0 BRA `(.L_x_102) ;  /* 0x0000000000288947 */ /* 0x008fea0003800000 */
[----:B-1----:R-:W1:Y:S02]  /*3ea0*/  LDC R3, c[0x0][0x634] ;  /* 0x00018d00ff037b82 */ /* 0x002e640000000800 */
[----:B-1----:R-:W-:-:S05]  /*3eb0*/  IADD3 R3, P0, R16, R3, RZ ;  /* 0x0000000310037210 */ /* 0x002fca0007f1e0ff */
[----:B------:R-:W-:-:S04]  /*3ec0*/  IMAD.X R13, RZ, RZ, R17, P0 ;  /* 0x000000ffff0d7224 */ /* 0x000fc800000e0611 */
[----:B0---4-:R-:W-:-:S04]  /*3ed0*/  IMAD.WIDE.U32 R4, R13, R10, RZ ;  /* 0x0000000a0d047225 */ /* 0x011fc800078e00ff */
[----:B------:R-:W-:-:S04]  /*3ee0*/  IMAD.WIDE.U32 R6, P0, R3, R11, R4 ;  /* 0x0000000b03067225 */ /* 0x000fc80007800004 */
[----:B------:R-:W-:-:S04]  /*3ef0*/  IMAD.WIDE.U32 R4, R3, R10, RZ ;  /* 0x0000000a03047225 */ /* 0x000fc800078e00ff */
[----:B------:R-:W-:Y:S01]  /*3f00*/  IMAD.X R9, RZ, RZ, RZ, P0 ;  /* 0x000000ffff097224 */ /* 0x000fe200000e06ff */
[----:B------:R-:W-:Y:S01]  /*3f10*/  IADD3 RZ, P0, R5, R6, RZ ;  /* 0x0000000605ff7210 */ /* 0x000fe20007f1e0ff */
[----:B------:R-:W-:-:S04]  /*3f20*/  IMAD.MOV.U32 R8, RZ, RZ, R7 ;  /* 0x000000ffff087224 */ /* 0x000fc800078e0007 */
[----:B------:R-:W-:-:S08]  /*3f30*/  IMAD.WIDE.U32.X R8, R13, R11, R8, P0 ;  /* 0x0000000b0d087225 */ /* 0x000fd000000e0408 */
.L_x_102:
[----:B------:R-:W3:Y:S01]  /*3f40*/  LDC.64 R30, c[0x0][0x640] ;  /* 0x00019000ff1e7b82 */ /* 0x000ee20000000a00 */
[-CC-:B0-----:R-:W-:Y:S01]  /*3f50*/  SHF.R.U64 R61, R8, R0.reuse, R9.reuse ;  /* 0x00000000083d7219 */ /* 0x181fe20000001209 */
[----:B--2---:R-:W-:Y:S01]  /*3f60*/  IMAD.MOV R20, RZ, RZ, -R20 ;  /* 0x000000ffff147224 */ /* 0x004fe200078e0a14 */
[----:B------:R-:W-:Y:S01]  /*3f70*/  SHF.R.U32.HI R0, RZ, R0, R9 ;  /* 0x00000000ff007219 */ /* 0x000fe20000011609 */
[----:B------:R-:W-:Y:S01]  /*3f80*/  ULDC UR4, c[0x0][0x154] ;  /* 0x0000550000047ab9 */ /* 0x000fe20000000800 */
[----:B-1----:R-:W-:Y:S01]  /*3f90*/  IADD3 R3, P0, RZ, -R61, RZ ;  /* 0x8000003dff037210 */ /* 0x002fe20007f1e0ff */
[----:B------:R-:W-:Y:S02]  /*3fa0*/  IMAD R26, R21, R20, R12 ;  /* 0x00000014151a7224 */ /* 0x000fe400078e020c */
[----:B------:R-:W0:Y:S01]  /*3fb0*/  LDC R6, c[0x0][0x618] ;  /* 0x00018600ff067b82 */ /* 0x000e220000000800 */
[----:B------:R-:W-:Y:S02]  /*3fc0*/  IMAD.MOV.U32 R7, RZ, RZ, 0x1 ;  /* 0x00000001ff077424 */ /* 0x000fe400078e00ff */
[----:B----4-:R-:W-:-:S04]  /*3fd0*/  IMAD.X R5, RZ, RZ, ~R0, P0 ;  /* 0x000000ffff057224 */ /* 0x010fc800000e0e00 */
[-C--:B------:R-:W-:Y:S01]  /*3fe0*/  IMAD R0, R5, R14.reuse, RZ ;  /* 0x0000000e05007224 */ /* 0x080fe200078e02ff */
[----:B------:R-:W1:Y:S01]  /*3ff0*/  LDC R8, c[0x0][0x608] ;  /* 0x00018200ff087b82 */ /* 0x000e620000000800 */
[----:B------:R-:W-:-:S04]  /*4000*/  IMAD.WIDE.U32 R4, R3, R14, R16 ;  /* 0x0000000e03047225 */ /* 0x000fc800078e0010 */
[----:B------:R-:W-:Y:S01]  /*4010*/  IMAD R3, R3, R15, R0 ;  /* 0x0000000f03037224 */ /* 0x000fe200078e0200 */
[----:B------:R-:W-:Y:S02]  /*4020*/  I2FP.F32.U32 R0, R24 ;  /* 0x0000001800007245 */ /* 0x000fe40000201000 */
[----:B------:R-:W2:Y:S01]  /*4030*/  LDC R28, c[0x0][0x658] ;  /* 0x00019600ff1c7b82 */ /* 0x000ea20000000800 */
[----:B------:R-:W-:Y:S01]  /*4040*/  IMAD.IADD R3, R5, 0x1, R3 ;  /* 0x0000000105037824 */ /* 0x000fe200078e0203 */
[----:B---3--:R-:W-:Y:S01]  /*4050*/  ISETP.NE.U32.AND P0, PT, R30, RZ, PT ;  /* 0x000000ff1e00720c */ /* 0x008fe20003f05070 */
[----:B------:R-:W-:Y:S01]  /*4060*/  FMUL R0, R0, UR4 ;  /* 0x0000000400007c20 */ /* 0x000fe20008400000 */
[----:B------:R-:W-:Y:S02]  /*4070*/  IMAD.MOV.U32 R5, RZ, RZ, -0x1 ;  /* 0xffffffffff057424 */ /* 0x000fe400078e00ff */
[----:B------:R-:W-:Y:S01]  /*4080*/  ISETP.NE.AND.EX P0, PT, R31, RZ, PT, P0 ;  /* 0x000000ff1f00720c */ /* 0x000fe20003f05300 */
[----:B------:R3:W4:Y:S01]  /*4090*/  F2I.U32.TRUNC.NTZ R13, R0 ;  /* 0x00000000000d7305 */ /* 0x000722000020f000 */
[----:B------:R-:W3:Y:S01]  /*40a0*/  LDC R15, c[0x0][0x148] ;  /* 0x00005200ff0f7b82 */ /* 0x000ee20000000800 */
[----:B0-----:R-:W-:-:S02]  /*40b0*/  SHF.R.U64 R12, R4, R6, R3 ;  /* 0x00000006040c7219 */ /* 0x001fc40000001203 */
[----:B------:R-:W-:-:S05]  /*40c0*/  SHF.R.U32.HI R3, RZ, R6, R3 ;  /* 0x00000006ff037219 */ /* 0x000fca0000011603 */
[----:B------:R-:W0:Y:S01]  /*40d0*/  LDC R20, c[0x0][0x600] ;  /* 0x00018000ff147b82 */ /* 0x000e220000000800 */
[-CC-:B-1----:R-:W-:Y:S02]  /*40e0*/  SHF.R.U64 R10, R12, R8.reuse, R3.reuse ;  /* 0x000000080c0a7219 */ /* 0x182fe40000001203 */
[----:B------:R-:W-:-:S05]  /*40f0*/  SHF.R.U32.HI R3, RZ, R8, R3 ;  /* 0x00000008ff037219 */ /* 0x000fca0000011603 */
[----:B------:R-:W1:Y:S01]  /*4100*/  LDC R21, c[0x0][0x648] ;  /* 0x00019200ff157b82 */ /* 0x000e620000000800 */
[-C--:B--2---:R-:W-:Y:S02]  /*4110*/  SHF.L.U32 R4, R5, R28.reuse, RZ ;  /* 0x0000001c05047219 */ /* 0x084fe400000006ff */
[-CC-:B------:R-:W-:Y:S02]  /*4120*/  SHF.R.U64 R14, R10, R28.reuse, R3.reuse ;  /* 0x0000001c0a0e7219 */ /* 0x180fe40000001203 */
[----:B------:R-:W-:Y:S02]  /*4130*/  SHF.R.U32.HI R5, RZ, R28, R3 ;  /* 0x0000001cff057219 */ /* 0x000fe40000011603 */
[----:B------:R-:W-:Y:S01]  /*4140*/  LOP3.LUT R59, RZ, R4, RZ, 0x33, !PT ;  /* 0x00000004ff3b7212 */ /* 0x000fe200078e33ff */
[----:B------:R-:W2:Y:S01]  /*4150*/  LDC R25, c[0x0][0x638] ;  /* 0x00018e00ff197b82 */ /* 0x000ea20000000800 */
[----:B------:R-:W-:Y:S01]  /*4160*/  SHF.L.U32 R28, R7, R28, RZ ;  /* 0x0000001c071c7219 */ /* 0x000fe200000006ff */
[----:B------:R-:W-:-:S06]  /*4170*/  IMAD.MOV.U32 R4, RZ, RZ, R14 ;  /* 0x000000ffff047224 */ /* 0x000fcc00078e000e */
[----:B------:R-:W0:Y:S01]  /*4180*/  LDC R27, c[0x0][0x610] ;  /* 0x00018400ff1b7b82 */ /* 0x000e220000000800 */
[----:B----4-:R-:W-:Y:S05]  /*4190*/  @!P0 BRA `(.L_x_103) ;  /* 0x0000000000288947 */ /* 0x010fea0003800000 */
        /* <DEDUP_REMOVED lines=10> */
.L_x_103:
[----:B------:R-:W-:Y:S01]  /*4240*/  ISETP.NE.AND P0, PT, R2, 0x1, PT ;  /* 0x000000010200780c */ /* 0x000fe20003f05270 */
[----:B------:R-:W-:Y:S01]  /*4250*/  IMAD.MOV R13, RZ, RZ, -R13 ;  /* 0x000000ffff0d7224 */ /* 0x000fe200078e0a0d */
[----:B-1-3--:R-:W-:Y:S01]  /*4260*/  SHF.R.U64 R0, R4, R21, R5 ;  /* 0x0000001504007219 */ /* 0x00afe20000001205 */
[----:B0-----:R-:W-:Y:S01]  /*4270*/  VIADD R5, R20, 0xffffffff ;  /* 0xffffffff14057836 */ /* 0x001fe20000000000 */
[----:B------:R-:W-:-:S03]  /*4280*/  LOP3.LUT R59, R10, R59, RZ, 0xc0, !PT ;  /* 0x0000003b0a3b7212 */ /* 0x000fc600078ec0ff */
[----:B------:R-:W-:Y:S01]  /*4290*/  IMAD.MOV R3, RZ, RZ, -R0 ;  /* 0x000000ffff037224 */ /* 0x000fe200078e0a00 */
[----:B------:R-:W-:Y:S01]  /*42a0*/  LOP3.LUT R5, R12, R5, RZ, 0xc0, !PT ;  /* 0x000000050c057212 */ /* 0x000fe200078ec0ff */
[----:B------:R-:W-:Y:S02]  /*42b0*/  IMAD R59, R28, R0, R59 ;  /* 0x000000001c3b7224 */ /* 0x000fe400078e023b */
[----:B--2---:R-:W-:Y:S02]  /*42c0*/  IMAD R0, R3, R25, R14 ;  /* 0x0000001903007224 */ /* 0x004fe400078e020e */
[----:B------:R-:W-:Y:S02]  /*42d0*/  @P0 IMAD R26, R15, R13, R24 ;  /* 0x0000000d0f1a0224 */ /* 0x000fe400078e0218 */
[----:B------:R-:W-:Y:S02]  /*42e0*/  IMAD R4, R0, R20, R5 ;  /* 0x0000001400047224 */ /* 0x000fe400078e0205 */
[----:B------:R-:W-:-:S02]  /*42f0*/  IMAD R59, R59, R27, R26 ;  /* 0x0000001b3b3b7224 */ /* 0x000fc400078e021a */
[----:B------:R-:W-:-:S03]  /*4300*/  IMAD.MOV.U32 R3, RZ, RZ, 0x1 ;  /* 0x00000001ff037424 */ /* 0x000fc600078e00ff */
[----:B------:R-:W-:Y:S02]  /*4310*/  SEL R60, R4, R59, !P0 ;  /* 0x0000003b043c7207 */ /* 0x000fe40004000000 */
[----:B------:R-:W-:Y:S02]  /*4320*/  PRMT R0, R3, 0x7610, R0 ;  /* 0x0000761003007816 */ /* 0x000fe40000000000 */
[----:B------:R-:W-:-:S07]  /*4330*/  SEL R59, R59, R4, !P0 ;  /* 0x000000043b3b7207 */ /* 0x000fce0004000000 */
.L_x_101:
[----:B------:R-:W-:-:S13]  /*4340*/  LOP3.LUT P0, RZ, R0, 0xff, RZ, 0xc0, !PT ;  /* 0x000000ff00ff7812 */ /* 0x000fda000780c0ff */
[----:B------:R-:W-:Y:S05]  /*4350*/  @P0 BRA `(.L_x_104) ;  /* 0xffffffcc00a80947 */ /* 0x000fea000383ffff */
[----:B------:R-:W-:Y:S05]  /*4360*/  EXIT ;  /* 0x000000000000794d */ /* 0x000fea0003800000 */
.L_x_7:
[----:B0-----:R-:W-:Y:S01]  /*4370*/  ULDC.64 UR4, c[0x0][0x650] ;  /* 0x0001940000047ab9 */ /* 0x001fe20000000a00 */
        /* <DEDUP_REMOVED lines=25> */
.L_x_106:
[----:B------:R-:W0:Y:S01]  /*4510*/  LDC.64 R28, c[0x0][0x640] ;  /* 0x00019000ff1c7b82 */ /* 0x000e220000000a00 */
[-CC-:B------:R-:W-:Y:S01]  /*4520*/  SHF.R.U64 R22, R12, R6.reuse, R13.reuse ;  /* 0x000000060c167219 */ /* 0x180fe2000000120d */
[----:B------:R-:W-:Y:S01]  /*4530*/  IMAD.MOV.U32 R30, RZ, RZ, 0x1 ;  /* 0x00000001ff1e7424 */ /* 0x000fe200078e00ff */
[----:B------:R-:W-:Y:S02]  /*4540*/  SHF.R.U32.HI R6, RZ, R6, R13 ;  /* 0x00000006ff067219 */ /* 0x000fe4000001160d */
        /* <DEDUP_REMOVED lines=8> */
[----:B------:R-:W-:Y:S01]  /*45d0*/  IMAD.IADD R9, R9, 0x1, R11 ;  /* 0x0000000109097824 */ /* 0x000fe200078e020b */
[----:B0-----:R-:W-:-:S04]  /*45e0*/  ISETP.NE.U32.AND P0, PT, R28, RZ, PT ;  /* 0x000000ff1c00720c */ /* 0x001fc80003f05070 */
[----:B------:R-:W-:Y:S02]  /*45f0*/  ISETP.NE.AND.EX P0, PT, R29, RZ, PT, P0 ;  /* 0x000000ff1d00720c */ /* 0x000fe40003f05300 */
[----:B------:R-:W0:Y:S01]  /*4600*/  LDC R20, c[0x0][0x600] ;  /* 0x00018000ff147b82 */ /* 0x000e220000000800 */
[-CC-:B-1----:R-:W-:Y:S01]  /*4610*/  SHF.R.U64 R14, R8, R10.reuse, R9.reuse ;  /* 0x0000000a080e7219 */ /* 0x182fe20000001209 */
[----:B------:R-:W-:Y:S01]  /*4620*/  IMAD.MOV.U32 R8, RZ, RZ, -0x1 ;  /* 0xffffffffff087424 */ /* 0x000fe200078e00ff */
[----:B------:R-:W-:-:S05]  /*4630*/  SHF.R.U32.HI R9, RZ, R10, R9 ;  /* 0x0000000aff097219 */ /* 0x000fca0000011609 */
[----:B------:R-:W1:Y:S01]  /*4640*/  LDC R24, c[0x0][0x648] ;  /* 0x00019200ff187b82 */ /* 0x000e620000000800 */
[-CC-:B--2---:R-:W-:Y:S02]  /*4650*/  SHF.R.U64 R23, R14, R12.reuse, R9.reuse ;  /* 0x0000000c0e177219 */ /* 0x184fe40000001209 */
[----:B------:R-:W-:-:S05]  /*4660*/  SHF.R.U32.HI R6, RZ, R12, R9 ;  /* 0x0000000cff067219 */ /* 0x000fca0000011609 */
[----:B------:R-:W2:Y:S01]  /*4670*/  LDC R26, c[0x0][0x638] ;  /* 0x00018e00ff1a7b82 */ /* 0x000ea20000000800 */
[-C--:B---3--:R-:W-:Y:S02]  /*4680*/  SHF.L.U32 R8, R8, R27.reuse, RZ ;  /* 0x0000001b08087219 */ /* 0x088fe400000006ff */
[-CC-:B------:R-:W-:Y:S02]  /*4690*/  SHF.R.U64 R25, R23, R27.reuse, R6.reuse ;  /* 0x0000001b17197219 */ /* 0x180fe40000001206 */
[----:B------:R-:W-:Y:S02]  /*46a0*/  LOP3.LUT R32, RZ, R8, RZ, 0x33, !PT ;  /* 0x00000008ff207212 */ /* 0x000fe400078e33ff */
[----:B------:R-:W-:Y:S01]  /*46b0*/  SHF.R.U32.HI R9, RZ, R27, R6 ;  /* 0x0000001bff097219 */ /* 0x000fe20000011606 */
[----:B------:R-:W3:Y:S01]  /*46c0*/  LDC R31, c[0x0][0x610] ;  /* 0x00018400ff1f7b82 */ /* 0x000ee20000000800 */
[----:B------:R-:W-:Y:S01]  /*46d0*/  IMAD.MOV.U32 R8, RZ, RZ, R25 ;  /* 0x000000ffff087224 */ /* 0x000fe200078e0019 */
[----:B------:R-:W-:Y:S06]  /*46e0*/  @!P0 BRA `(.L_x_107) ;  /* 0x0000000000288947 */ /* 0x000fec0003800000 */
        /* <DEDUP_REMOVED lines=10> */
.L_x_107:
[----:B------:R-:W-:Y:S01]  /*4790*/  ISETP.NE.AND P0, PT, R2, 0x1, PT ;  /* 0x000000010200780c */ /* 0x000fe20003f05270 */
[----:B------:R-:W-:Y:S01]  /*47a0*/  IMAD.MOV.U32 R13, RZ, RZ, R22 ;  /* 0x000000ffff0d7224 */ /* 0x000fe200078e0016 */
[----:B-1----:R-:W-:Y:S01]  /*47b0*/  SHF.R.U64 R6, R8, R24, R9 ;  /* 0x0000001808067219 */ /* 0x002fe20000001209 */
[----:B0-----:R-:W-:Y:S01]  /*47c0*/  VIADD R9, R20, 0xffffffff ;  /* 0xffffffff14097836 */ /* 0x001fe20000000000 */
[----:B------:R-:W-:Y:S02]  /*47d0*/  SHF.L.U32 R30, R30, R27, RZ ;  /* 0x0000001b1e1e7219 */ /* 0x000fe400000006ff */
[----:B------:R-:W-:Y:S01]  /*47e0*/  LOP3.LUT R5, R23, R32, RZ, 0xc0, !PT ;  /* 0x0000002017057212 */ /* 0x000fe200078ec0ff */
[----:B------:R-:W-:-:S04]  /*47f0*/  IMAD.MOV R8, RZ, RZ, -R6 ;  /* 0x000000ffff087224 */ /* 0x000fc800078e0a06 */
[----:B------:R-:W-:Y:S01]  /*4800*/  IMAD R6, R30, R6, R5 ;  /* 0x000000061e067224 */ /* 0x000fe200078e0205 */
[----:B------:R-:W-:Y:S01]  /*4810*/  LOP3.LUT R5, R14, R9, RZ, 0xc0, !PT ;  /* 0x000000090e057212 */ /* 0x000fe200078ec0ff */
[----:B------:R-:W-:Y:S02]  /*4820*/  @P0 IMAD R3, R7, R21, R4 ;  /* 0x0000001507030224 */ /* 0x000fe400078e0204 */
[----:B--2---:R-:W-:Y:S02]  /*4830*/  IMAD R4, R8, R26, R25 ;  /* 0x0000001a08047224 */ /* 0x004fe400078e0219 */
[----:B---3--:R-:W-:Y:S02]  /*4840*/  IMAD R3, R6, R31, R3 ;  /* 0x0000001f06037224 */ /* 0x008fe400078e0203 */
[----:B------:R-:W-:Y:S02]  /*4850*/  IMAD R4, R4, R20, R5 ;  /* 0x0000001404047224 */ /* 0x000fe400078e0205 */
[----:B------:R-:W-:-:S03]  /*4860*/  IMAD.MOV.U32 R6, RZ, RZ, 0x1 ;  /* 0x00000001ff067424 */ /* 0x000fc600078e00ff */
[----:B------:R-:W-:Y:S02]  /*4870*/  SEL R20, R4, R3, !P0 ;  /* 0x0000000304147207 */ /* 0x000fe40004000000 */
[----:B------:R-:W-:-:S07]  /*4880*/  SEL R11, R3, R4, !P0 ;  /* 0x00000004030b7207 */ /* 0x000fce0004000000 */
.L_x_105:
[----:B------:R-:W-:-:S08]  /*4890*/  NOP ;  /* 0x0000000000007918 */ /* 0x000fd00000000000 */
[----:B------:R-:W0:-:S00]  /*48a0*/  USETMAXREG.DEALLOC.CTAPOOL 0x28 ;  /* 0x00000028000079c8 */ /* 0x000e0000080e0500 */
[----:B0-----:R-:W-:-:S13]  /*48b0*/  ISETP.NE.AND P0, PT, R0, RZ, PT ;  /* 0x000000ff0000720c */ /* 0x001fda0003f05270 */
[----:B------:R-:W-:Y:S05]  /*48c0*/  @P0 EXIT ;  /* 0x000000000000094d */ /* 0x000fea0003800000 */
[----:B------:R-:W-:Y:S01]  /*48d0*/  LOP3.LUT P0, RZ, R6, 0xff, RZ, 0xc0, !PT ;  /* 0x000000ff06ff7812 */ /* 0x000fe2000780c0ff */
[----:B------:R-:W-:Y:S02]  /*48e0*/  IMAD.MOV.U32 R0, RZ, RZ, 0x1 ;  /* 0x00000001ff007424 */ /* 0x000fe400078e00ff */
[----:B------:R-:W-:-:S10]  /*48f0*/  IMAD.MOV.U32 R12, RZ, RZ, RZ ;  /* 0x000000ffff0c7224 */ /* 0x000fd400078e00ff */
[----:B------:R-:W-:Y:S05]  /*4900*/  @!P0 BRA `(.L_x_108) ;  /* 0x0000000c00788947 */ /* 0x000fea0003800000 */
[----:B------:R-:W0:Y:S01]  /*4910*/  LDC R0, c[0x0][0x28c] ;  /* 0x0000a300ff007b82 */ /* 0x000e220000000800 */
[----:B------:R-:W-:Y:S01]  /*4920*/  ULDC UR5, c[0x0][0x658] ;  /* 0x0001960000057ab9 */ /* 0x000fe20000000800 */
[----:B------:R-:W-:Y:S01]  /*4930*/  UMOV UR11, 0xffffffff ;  /* 0xffffffff000b7882 */ /* 0x000fe20000000000 */
[----:B------:R-:W-:Y:S01]  /*4940*/  UMOV UR15, 0x1 ;  /* 0x00000001000f7882 */ /* 0x000fe20000000000 */
[----:B------:R-:W-:Y:S01]  /*4950*/  USHF.L.U32 UR11, UR11, UR5, URZ ;  /* 0x000000050b0b7299 */ /* 0x000fe2000800063f */
[----:B------:R-:W-:Y:S01]  /*4960*/  BSSY B0, `(.L_x_108) ;  /* 0x00000d8000007945 */ /* 0x000fe20003800000 */
[----:B------:R-:W-:Y:S01]  /*4970*/  ULDC UR9, c[0x0][0xc] ;  /* 0x0000030000097ab9 */ /* 0x000fe20000000800 */
[----:B------:R-:W-:Y:S01]  /*4980*/  ULDC UR12, c[0x0][0x10] ;  /* 0x00000400000c7ab9 */ /* 0x000fe20000000800 */
[----:B------:R-:W1:Y:S01]  /*4990*/  S2UR UR8, SR_CgaCtaId ;  /* 0x00000000000879c3 */ /* 0x000e620000008800 */
[----:B------:R-:W-:Y:S01]  /*49a0*/  USHF.L.U32 UR5, UR15, UR5, URZ ;  /* 0x000000050f057299 */ /* 0x000fe2000800063f */
[----:B------:R-:W-:Y:S01]  /*49b0*/  IMAD.MOV.U32 R10, RZ, RZ, 0x1 ;  /* 0x00000001ff0a7424 */ /* 0x000fe200078e00ff */
[----:B------:R-:W-:Y:S01]  /*49c0*/  LOP3.LUT R9, R19, 0x2, RZ, 0xfc, !PT ;  /* 0x0000000213097812 */ /* 0x000fe200078efcff */
[----:B------:R-:W-:Y:S01]  /*49d0*/  IMAD.MOV.U32 R12, RZ, RZ, RZ ;  /* 0x000000ffff0c7224 */ /* 0x000fe200078e00ff */
[----:B------:R-:W-:Y:S01]  /*49e0*/  ULDC UR4, c[0x0][0x600] ;  /* 0x0001800000047ab9 */ /* 0x000fe20000000800 */
[----:B------:R-:W-:Y:S01]  /*49f0*/  UMOV UR20, 0x5 ;  /* 0x0000000500147882 */ /* 0x000fe20000000000 */
[----:B------:R-:W-:Y:S01]  /*4a00*/  UIADD3 UR4, UR4, -0x1, URZ ;  /* 0xffffffff04047890 */ /* 0x000fe2000fffe03f */
[----:B------:R-:W-:Y:S01]  /*4a10*/  ULDC.64 UR28, c[0x0][0x198] ;  /* 0x00006600001c7ab9 */ /* 0x000fe20000000a00 */
[----:B0-----:R-:W-:-:S05]  /*4a20*/  VIADD R0, R0, 0x7f ;  /* 0x0000007f00007836 */ /* 0x001fca0000000000 */
[----:B------:R-:W-:Y:S01]  /*4a30*/  SHF.R.S32.HI R3, RZ, 0x1f, R0 ;  /* 0x0000001fff037819 */ /* 0x000fe20000011400 */
[----:B-1----:R-:W-:-:S03]  /*4a40*/  ULOP3.LUT UR10, UR8, 0x1, URZ, 0xc0, !UPT ;  /* 0x00000001080a7892 */ /* 0x002fc6000f8ec03f */
[----:B------:R-:W-:Y:S01]  /*4a50*/  LEA.HI R3, R3, R0, RZ, 0x7 ;  /* 0x0000000003037211 */ /* 0x000fe200078f38ff */
[----:B------:R-:W-:Y:S01]  /*4a60*/  USHF.L.U32 UR7, UR8, 0xc, URZ ;  /* 0x0000000c08077899 */ /* 0x000fe2000800063f */
[----:B------:R-:W-:Y:S01]  /*4a70*/  IMAD.MOV.U32 R0, RZ, RZ, 0x1 ;  /* 0x00000001ff007424 */ /* 0x000fe200078e00ff */
[----:B------:R-:W-:Y:S01]  /*4a80*/  USHF.R.U32.HI UR27, URZ, 0x1, UR8 ;  /* 0x000000013f1b7899 */ /* 0x000fe20008011608 */
[----:B------:R-:W-:Y:S01]  /*4a90*/  SHF.R.S32.HI R3, RZ, 0x7, R3 ;  /* 0x00000007ff037819 */ /* 0x000fe20000011403 */
[----:B------:R-:W-:Y:S02]  /*4aa0*/  USHF.L.U32 UR6, UR8, 0x5, URZ ;  /* 0x0000000508067899 */ /* 0x000fe4000800063f */
[----:B------:R-:W-:Y:S02]  /*4ab0*/  ULOP3.LUT UR8, UR8, 0xfffffffe, URZ, 0xc0, !UPT ;  /* 0xfffffffe08087892 */ /* 0x000fe4000f8ec03f */
[----:B------:R-:W-:Y:S01]  /*4ac0*/  UISETP.GT.U32.AND UP0, UPT, UR10, 0xffff, UPT ;  /* 0x0000ffff0a00788c */ /* 0x000fe2000bf04070 */
[----:B------:R-:W-:Y:S01]  /*4ad0*/  VIADD R8, R3, 0x1 ;  /* 0x0000000103087836 */ /* 0x000fe20000000000 */
[----:B------:R-:W-:-:S02]  /*4ae0*/  ULOP3.LUT UR13, UR7, 0x1000, URZ, 0xc0, !UPT ;  /* 0x00001000070d7892 */ /* 0x000fc4000f8ec03f */
[----:B------:R-:W-:Y:S02]  /*4af0*/  ULOP3.LUT UR7, URZ, UR11, URZ, 0x33, !UPT ;  /* 0x0000000b3f077292 */ /* 0x000fe4000f8e333f */
[----:B------:R-:W-:Y:S02]  /*4b00*/  USHF.L.U32 UR14, UR15, UR8, URZ ;  /* 0x000000080f0e7299 */ /* 0x000fe4000800063f */
[----:B------:R-:W-:Y:S02]  /*4b10*/  ULOP3.LUT UR11, UR8, 0x1, URZ, 0xfc, !UPT ;  /* 0x00000001080b7892 */ /* 0x000fe4000f8efc3f */
[----:B------:R-:W-:Y:S02]  /*4b20*/  UIMAD.WIDE.U32 UR8, UR9, UR12, URZ ;  /* 0x0000000c090872a5 */ /* 0x000fe4000f8e003f */
[----:B------:R-:W-:Y:S01]  /*4b30*/  USEL UR10, UR10, 0xffff, !UP0 ;  /* 0x0000ffff0a0a7887 */ /* 0x000fe2000c000000 */
[----:B------:R-:W-:Y:S01]  /*4b40*/  ULDC UR12, c[0x0][0x14] ;  /* 0x00000500000c7ab9 */ /* 0x000fe20000000800 */
[----:B------:R-:W-:-:S02]  /*4b50*/  USHF.L.U32 UR11, UR15, UR11, URZ ;  /* 0x0000000b0f0b7299 */ /* 0x000fc4000800063f */
[----:B------:R-:W-:Y:S02]  /*4b60*/  UIMAD.WIDE.U32 UR24, UR8, UR12, URZ ;  /* 0x0000000c081872a5 */ /* 0x000fe4000f8e003f */
[----:B------:R-:W-:Y:S02]  /*4b70*/  UIMAD UR15, UR9, UR12, URZ ;  /* 0x0000000c090f72a4 */ /* 0x000fe4000f8e023f */
[----:B------:R-:W-:Y:S02]  /*4b80*/  ULOP3.LUT UR10, UR10, 0xffff, URZ, 0xc0, !UPT ;  /* 0x0000ffff0a0a7892 */ /* 0x000fe4000f8ec03f */
[----:B------:R-:W-:Y:S02]  /*4b90*/  ULEA UR30, UR27, 0x100, 0xd ;  /* 0x000001001b1e7891 */ /* 0x000fe4000f8e683f */
[----:B------:R-:W-:Y:S02]  /*4ba0*/  ULOP3.LUT UR6, UR6, 0x20, URZ, 0xc0, !UPT ;  /* 0x0000002006067892 */ /* 0x000fe4000f8ec03f */
[----:B------:R-:W-:-:S02]  /*4bb0*/  ULOP3.LUT UR13, UR13, 0x14100, URZ, 0xfc, !UPT ;  /* 0x000141000d0d7892 */ /* 0x000fc4000f8efc3f */
[----:B------:R-:W-:Y:S02]  /*4bc0*/  ULOP3.LUT UR14, UR14, UR11, URZ, 0xfc, !UPT ;  /* 0x0000000b0e0e7292 */ /* 0x000fe4000f8efc3f */
[----:B------:R-:W-:Y:S02]  /*4bd0*/  UIADD3 UR15, UR25, UR15, URZ ;  /* 0x0000000f190f7290 */ /* 0x000fe4000fffe03f */
[----:B------:R-:W-:-:S12]  /*4be0*/  USHF.L.U32 UR20, UR20, UR10, URZ ;  /* 0x0000000a14147299 */ /* 0x000fd8000800063f */
.L_x_119:
[----:B------:R-:W-:-:S03]  /*4bf0*/  UMOV UR8, 0xffffffff ;  /* 0xffffffff00087882 */ /* 0x000fc60000000000 */
[----:B------:R-:W-:Y:S05]  /*4c00*/  BRA.DIV UR8, `(.L_x_109) ;  /* 0x0000000e08c47947 */ /* 0x000fea000b800000 */
[----:B------:R-:W-:-:S13]  /*4c10*/  ELECT P6, URZ, PT ;  /* 0x00000000003f782f */ /* 0x000fda00038c0000 */
.L_x_131:
[----:B------:R-:W0:Y:S01]  /*4c20*/  LDC R4, c[0x0][0x28c] ;  /* 0x0000a300ff047b82 */ /* 0x000e220000000800 */
[----:B------:R-:W-:Y:S01]  /*4c30*/  BSSY B1, `(.L_x_110) ;  /* 0x0000039000017945 */ /* 0x000fe20003800000 */
[----:B0-----:R-:W-:-:S13]  /*4c40*/  ISETP.LT.OR P6, PT, R4, 0x1, !P6 ;  /* 0x000000010400780c */ /* 0x001fda00077c1670 */
[----:B------:R-:W-:Y:S05]  /*4c50*/  @P6 BRA `(.L_x_111) ;  /* 0x0000000000d86947 */ /* 0x000fea0003800000 */
[----:B------:R-:W-:Y:S01]  /*4c60*/  LEA R11, R11, UR27, 0x1 ;  /* 0x0000001b0b0b7c11 */ /* 0x000fe2000f8e08ff */
[----:B------:R-:W-:Y:S01]  /*4c70*/  IMAD.MOV.U32 R22, RZ, RZ, RZ ;  /* 0x000000ffff167224 */ /* 0x000fe200078e00ff */
[----:B------:R-:W-:Y:S01]  /*4c80*/  LEA R20, R20, UR6, 0x6 ;  /* 0x0000000614147c11 */ /* 0x000fe2000f8e30ff */
[----:B------:R-:W-:Y:S02]  /*4c90*/  IMAD.MOV.U32 R4, RZ, RZ, R8 ;  /* 0x000000ffff047224 */ /* 0x000fe400078e0008 */
[----:B------:R-:W-:Y:S02]  /*4ca0*/  IMAD.MOV.U32 R5, RZ, RZ, R0 ;  /* 0x000000ffff057224 */ /* 0x000fe400078e0000 */
[----:B------:R-:W-:Y:S02]  /*4cb0*/  IMAD.MOV.U32 R6, RZ, RZ, R12 ;  /* 0x000000ffff067224 */ /* 0x000fe400078e000c */
[----:B------:R-:W-:-:S07]  /*4cc0*/  IMAD.SHL.U32 R15, R11, 0x40, RZ ;  /* 0x000000400b0f7824 */ /* 0x000fce00078e00ff */
.L_x_114:
[----:B------:R-:W0:Y:S01]  /*4cd0*/  S2R R14, SR_CgaCtaId ;  /* 0x00000000000e7919 */ /* 0x000e220000008800 */
[----:B------:R-:W-:Y:S02]  /*4ce0*/  MOV R7, 0x400 ;  /* 0x0000040000077802 */ /* 0x000fe40000000f00 */
[----:B------:R-:W-:-:S13]  /*4cf0*/  LOP3.LUT P1, RZ, R18, 0x7f, RZ, 0xc0, !PT ;  /* 0x0000007f12ff7812 */ /* 0x000fda000782c0ff */
[----:B------:R-:W1:Y:S01]  /*4d00*/  @!P1 LDC R11, c[0x0][0x500] ;  /* 0x00014000ff0b9b82 */ /* 0x000e620000000800 */
[----:B0-----:R-:W-:Y:S02]  /*4d10*/  LEA R21, R14, R7, 0x18 ;  /* 0x000000070e157211 */ /* 0x001fe400078ec0ff */
[----:B------:R-:W-:-:S03]  /*4d20*/  SHF.L.U32 R7, R5, 0x1f, RZ ;  /* 0x0000001f05077819 */ /* 0x000fc600000006ff */
[----:B------:R-:W-:-:S04]  /*4d30*/  IMAD R14, R6, 0x8, R21 ;  /* 0x00000008060e7824 */ /* 0x000fc800078e0215 */
[----:B------:R-:W0:Y:S02]  /*4d40*/  SYNCS.PHASECHK.TRANS64.TRYWAIT P0, [R14+URZ+0x28], R7 ;  /* 0x000028070e0075a7 */ /* 0x000e24000800017f */
[----:B01----:R-:W-:Y:S05]  /*4d50*/  @!P0 BRA `(.L_x_112) ;  /* 0x0000000c00908947 */ /* 0x003fea0003800000 */
.L_x_132:
[----:B0-----:R-:W-:Y:S01]  /*4d60*/  PRMT R7, R9, 0x9910, RZ ;  /* 0x0000991009077816 */ /* 0x001fe200000000ff */
[----:B------:R0:W-:Y:S03]  /*4d70*/  @!P1 SYNCS.ARRIVE.TRANS64 RZ, [R14+URZ], R11 ;  /* 0x0000000b0eff99a7 */ /* 0x0001e6000800003f */
[----:B------:R-:W-:-:S13]  /*4d80*/  ISETP.NE.AND P0, PT, R7, 0x2, PT ;  /* 0x000000020700780c */ /* 0x000fda0003f05270 */
[----:B0-----:R-:W-:Y:S05]  /*4d90*/  @P0 BRA `(.L_x_113) ;  /* 0x0000000000040947 */ /* 0x001fea0003800000 */
[----:B------:R-:W-:Y:S01]  /*4da0*/  BPT.TRAP 0x1 ;  /* 0x000000040000795c */ /* 0x000fe20000300000 */
.L_x_113:
[----:B------:R-:W-:Y:S01]  /*4db0*/  R2UR UR11, R6 ;  /* 0x00000000060b72ca */ /* 0x000fe200000e0000 */
[----:B------:R-:W-:Y:S01]  /*4dc0*/  VIADD R4, R4, 0xffffffff ;  /* 0xffffffff04047836 */ /* 0x000fe20000000000 */
[----:B------:R-:W-:Y:S01]  /*4dd0*/  R2UR UR22, R21 ;  /* 0x00000000151672ca */ /* 0x000fe200000e0000 */
[----:B------:R-:W-:Y:S01]  /*4de0*/  UIADD3 UR16, UP0, UR28, 0xf0, URZ ;  /* 0x000000f01c107890 */ /* 0x000fe2000ff1e03f */
[----:B------:R-:W-:Y:S01]  /*4df0*/  R2UR UR23, R15 ;  /* 0x000000000f1772ca */ /* 0x000fe200000e0000 */
[----:B------:R-:W-:Y:S01]  /*4e00*/  UIADD3 UR32, UP1, UR28, 0x1f0, URZ ;  /* 0x000001f01c207890 */ /* 0x000fe2000ff3e03f */
[----:B------:R-:W-:Y:S01]  /*4e10*/  R2UR UR9, R14 ;  /* 0x000000000e0972ca */ /* 0x000fe200000e0000 */
[----:B------:R-:W-:Y:S01]  /*4e20*/  UIADD3.X UR17, URZ, UR29, URZ, UP0, !UPT ;  /* 0x0000001d3f117290 */ /* 0x000fe200087fe43f */
[----:B------:R-:W-:Y:S01]  /*4e30*/  R2UR UR10, R22 ;  /* 0x00000000160a72ca */ /* 0x000fe200000e0000 */
[----:B------:R-:W-:Y:S01]  /*4e40*/  UPRMT UR21, URZ, 0x5410, UR20 ;  /* 0x000054103f157896 */ /* 0x000fe20008000014 */
[----:B------:R-:W-:Y:S01]  /*4e50*/  R2UR UR12, R13 ;  /* 0x000000000d0c72ca */ /* 0x000fe200000e0000 */
[----:B------:R-:W-:Y:S01]  /*4e60*/  VIADD R6, R6, 0x1 ;  /* 0x0000000106067836 */ /* 0x000fe20000000000 */
[----:B------:R-:W-:Y:S01]  /*4e70*/  R2UR UR26, R20 ;  /* 0x00000000141a72ca */ /* 0x000fe200000e0000 */
[----:B------:R-:W-:Y:S01]  /*4e80*/  ULEA UR8, UR11, UR30, 0xe ;  /* 0x0000001e0b087291 */ /* 0x000fe2000f8e703f */
[----:B------:R-:W-:Y:S01]  /*4e90*/  ISETP.GT.AND P1, PT, R4, 0x1, PT ;  /* 0x000000010400780c */ /* 0x000fe20003f24270 */
[----:B------:R-:W-:Y:S01]  /*4ea0*/  ULEA UR11, UR11, UR13, 0xd ;  /* 0x0000000d0b0b7291 */ /* 0x000fe2000f8e683f */
[----:B------:R-:W-:Y:S01]  /*4eb0*/  ISETP.NE.AND P0, PT, R6, 0x5, PT ;  /* 0x000000050600780c */ /* 0x000fe20003f05270 */
[----:B------:R-:W-:Y:S01]  /*4ec0*/  UIADD3 UR8, UR22, UR8, URZ ;  /* 0x0000000816087290 */ /* 0x000fe2000fffe03f */
[----:B------:R-:W-:Y:S01]  /*4ed0*/  VIADD R22, R22, 0x80 ;  /* 0x0000008016167836 */ /* 0x000fe20000000000 */
[----:B------:R-:W-:Y:S01]  /*4ee0*/  UIADD3 UR22, UR22, UR11, URZ ;  /* 0x0000000b16167290 */ /* 0x000fe2000fffe03f */
[----:B------:R-:W-:Y:S01]  /*4ef0*/  SEL R14, RZ, 0x1, P0 ;  /* 0x00000001ff0e7807 */ /* 0x000fe20000000000 */
[----:B------:R-:W-:Y:S01]  /*4f00*/  UPRMT UR31, URZ, 0x5410, UR14 ;  /* 0x000054103f1f7896 */ /* 0x000fe2000800000e */
[----:B------:R-:W-:Y:S01]  /*4f10*/  SEL R6, R6, RZ, P0 ;  /* 0x000000ff06067207 */ /* 0x000fe20000000000 */
[----:B------:R-:W-:Y:S01]  /*4f20*/  UIADD3.X UR33, URZ, UR29, URZ, UP1, !UPT ;  /* 0x0000001d3f217290 */ /* 0x000fe20008ffe43f */
[----:B------:R-:W-:Y:S01]  /*4f30*/  LOP3.LUT R5, R5, R14, RZ, 0x3c, !PT ;  /* 0x0000000e05057212 */ /* 0x000fe200078e3cff */
[----:B------:R-:W-:Y:S01]  /*4f40*/  UMOV UR18, 0x0 ;  /* 0x0000000000127882 */ /* 0x000fe20000000000 */
[----:B------:R-:W-:Y:S01]  /*4f50*/  UMOV UR19, 0x10000000 ;  /* 0x1000000000137882 */ /* 0x000fe20000000000 */
[----:B------:R-:W-:-:S02]  /*4f60*/  UMOV UR11, UR23 ;  /* 0x00000017000b7c82 */ /* 0x000fc40008000000 */
[----:B------:R0:W-:Y:S02]  /*4f70*/  UTMALDG.3D.MULTICAST [UR8], [UR16], UR21, desc[UR18] ;  /* 0x00001208100073b4 */ /* 0x0001e40008011815 */
[----:B0-----:R-:W-:Y:S01]  /*4f80*/  UMOV UR8, UR22 ;  /* 0x0000001600087c82 */ /* 0x001fe20008000000 */
[----:B------:R-:W-:Y:S02]  /*4f90*/  UMOV UR11, UR26 ;  /* 0x0000001a000b7c82 */ /* 0x000fe40008000000 */
[----:B------:R0:W-:Y:S02]  /*4fa0*/  UTMALDG.3D.MULTICAST [UR8], [UR32], UR31, desc[UR18] ;  /* 0x00001208200073b4 */ /* 0x0001e4000801181f */
[----:B0-----:R-:W-:Y:S05]  /*4fb0*/  @P1 BRA `(.L_x_114) ;  /* 0xfffffffc00441947 */ /* 0x001fea000383ffff */
.L_x_111:
[----:B------:R-:W-:Y:S05]  /*4fc0*/  BSYNC B1 ;  /* 0x0000000000017941 */ /* 0x000fea0003800000 */
.L_x_110:
[----:B------:R-:W-:Y:S01]  /*4fd0*/  LOP3.LUT P1, RZ, R10, 0xff, RZ, 0xc0, !PT ;  /* 0x000000ff0aff7812 */ /* 0x000fe2000782c0ff */
[C---:B------:R-:W-:Y:S01]  /*4fe0*/  IMAD.IADD R12, R3.reuse, 0x1, R12 ;  /* 0x00000001030c7824 */ /* 0x040fe200078e020c */
[----:B------:R-:W-:Y:S01]  /*4ff0*/  ULDC.64 UR8, c[0x0][0x650] ;  /* 0x0001940000087ab9 */ /* 0x000fe20000000a00 */
[C---:B------:R-:W-:Y:S01]  /*5000*/  ISETP.GE.U32.AND P2, PT, R3.reuse, 0x5, PT ;  /* 0x000000050300780c */ /* 0x040fe20003f46070 */
[----:B------:R-:W-:Y:S01]  /*5010*/  BSSY B1, `(.L_x_115) ;  /* 0x000006a000017945 */ /* 0x000fe20003800000 */
[----:B------:R-:W-:Y:S01]  /*5020*/  IMAD.MOV.U32 R11, RZ, RZ, -0x1 ;  /* 0xffffffffff0b7424 */ /* 0x000fe200078e00ff */
[----:B------:R-:W-:Y:S01]  /*5030*/  ISETP.GT.U32.AND P0, PT, R12, 0x4, PT ;  /* 0x000000040c00780c */ /* 0x000fe20003f04070 */
[----:B------:R-:W-:Y:S01]  /*5040*/  IMAD.MOV.U32 R20, RZ, RZ, -0x1 ;  /* 0xffffffffff147424 */ /* 0x000fe200078e00ff */
[----:B------:R-:W-:Y:S01]  /*5050*/  PRMT R10, RZ, 0x7610, R10 ;  /* 0x00007610ff0a7816 */ /* 0x000fe2000000000a */
[----:B------:R-:W-:Y:S01]  /*5060*/  IMAD.MOV.U32 R13, RZ, RZ, -0x1 ;  /* 0xffffffffff0d7424 */ /* 0x000fe200078e00ff */
[----:B------:R-:W-:-:S03]  /*5070*/  ISETP.LT.U32.AND P0, PT, R3, 0x5, P0 ;  /* 0x000000050300780c */ /* 0x000fc60000701070 */
[----:B------:R-:W0:Y:S01]  /*5080*/  @P1 S2R R5, SR_CgaCtaId ;  /* 0x0000000000051919 */ /* 0x000e220000008800 */
[----:B------:R-:W-:-:S04]  /*5090*/  @P1 MOV R4, 0x400 ;  /* 0x0000040000041802 */ /* 0x000fc80000000f00 */
[----:B0-----:R-:W-:Y:S01]  /*50a0*/  @P1 LEA R6, R5, R4, 0x18 ;  /* 0x0000000405061211 */ /* 0x001fe200078ec0ff */
[----:B------:R-:W-:-:S03]  /*50b0*/  IMAD.WIDE.U32 R4, R12, -0x33333333, RZ ;  /* 0xcccccccd0c047825 */ /* 0x000fc600078e00ff */
[----:B------:R0:W-:Y:S01]  /*50c0*/  @P1 SYNCS.ARRIVE.TRANS64.A1T0 RZ, [R6+URZ+0x68], RZ ;  /* 0x000068ff06ff19a7 */ /* 0x0001e2000810003f */
[----:B------:R-:W-:Y:S02]  /*50d0*/  IADD3 R16, P1, R16, UR24, RZ ;  /* 0x0000001810107c10 */ /* 0x000fe4000ff3e0ff */
[----:B------:R-:W-:Y:S02]  /*50e0*/  SHF.R.U32.HI R7, RZ, 0x2, R5 ;  /* 0x00000002ff077819 */ /* 0x000fe40000011605 */
[----:B------:R-:W-:Y:S02]  /*50f0*/  SEL R5, RZ, 0x1, !P0 ;  /* 0x00000001ff057807 */ /* 0x000fe40004000000 */
[----:B------:R-:W-:Y:S01]  /*5100*/  IADD3.X R17, R17, UR15, RZ, P1, !PT ;  /* 0x0000000f11117c10 */ /* 0x000fe20008ffe4ff */
[----:B------:R-:W-:Y:S01]  /*5110*/  IMAD R12, R7, -0x5, R12 ;  /* 0xfffffffb070c7824 */ /* 0x000fe200078e020c */
[----:B------:R-:W-:Y:S02]  /*5120*/  ISETP.GE.U32.AND P0, PT, R16, UR8, PT ;  /* 0x0000000810007c0c */ /* 0x000fe4000bf06070 */
[----:B------:R-:W-:-:S02]  /*5130*/  LOP3.LUT R0, R0, R5, RZ, 0x3c, !PT ;  /* 0x0000000500007212 */ /* 0x000fc400078e3cff */
[----:B------:R-:W-:Y:S02]  /*5140*/  ISETP.GE.U32.AND.EX P0, PT, R17, UR9, PT, P0 ;  /* 0x0000000911007c0c */ /* 0x000fe4000bf06100 */
[----:B------:R-:W-:Y:S02]  /*5150*/  @P2 LOP3.LUT R0, R0, 0x1, R7, 0x78, !PT ;  /* 0x0000000100002812 */ /* 0x000fe400078e7807 */
[----:B------:R-:W-:-:S09]  /*5160*/  PRMT R4, RZ, 0x7610, R4 ;  /* 0x00007610ff047816 */ /* 0x000fd20000000004 */
[----:B0-----:R-:W-:Y:S05]  /*5170*/  @P0 BRA `(.L_x_116) ;  /* 0x00000004004c0947 */ /* 0x001fea0003800000 */
[----:B------:R-:W0:Y:S01]  /*5180*/  S2R R14, SR_CTAID.X ;  /* 0x00000000000e7919 */ /* 0x000e220000002500 */
[----:B------:R-:W-:Y:S01]  /*5190*/  ULDC.64 UR8, c[0x0][0x628] ;  /* 0x00018a0000087ab9 */ /* 0x000fe20000000a00 */
[----:B------:R-:W1:Y:S01]  /*51a0*/  LDC R15, c[0x0][0x144] ;  /* 0x00005100ff0f7b82 */ /* 0x000e620000000800 */
[----:B------:R-:W-:Y:S01]  /*51b0*/  ISETP.NE.U32.AND P0, PT, RZ, UR8, PT ;  /* 0x00000008ff007c0c */ /* 0x000fe2000bf05070 */
[----:B------:R-:W2:Y:S01]  /*51c0*/  S2R R11, SR_CTAID.Y ;  /* 0x00000000000b7919 */ /* 0x000ea20000002600 */
[----:B------:R-:W-:Y:S01]  /*51d0*/  ULDC UR10, c[0x0][0x150] ;  /* 0x00005400000a7ab9 */ /* 0x000fe20000000800 */
[----:B------:R-:W-:Y:S01]  /*51e0*/  ULDC UR11, c[0x0][0x630] ;  /* 0x00018c00000b7ab9 */ /* 0x000fe20000000800 */
[----:B------:R-:W-:Y:S01]  /*51f0*/  ISETP.NE.AND.EX P0, PT, RZ, UR9, PT, P0 ;  /* 0x00000009ff007c0c */ /* 0x000fe2000bf05300 */
[----:B------:R-:W-:Y:S01]  /*5200*/  IMAD.MOV.U32 R4, RZ, RZ, R16 ;  /* 0x000000ffff047224 */ /* 0x000fe200078e0010 */
[----:B0-----:R-:W-:-:S05]  /*5210*/  I2FP.F32.U32 R5, R14 ;  /* 0x0000000e00057245 */ /* 0x001fca0000201000 */
[----:B------:R-:W-:Y:S01]  /*5220*/  FMUL R20, R5, UR10 ;  /* 0x0000000a05147c20 */ /* 0x000fe20008400000 */
[----:B------:R-:W-:-:S05]  /*5230*/  IMAD.MOV.U32 R5, RZ, RZ, R17 ;  /* 0x000000ffff057224 */ /* 0x000fca00078e0011 */
[----:B--2---:R-:W-:Y:S05]  /*5240*/  @!P0 BRA `(.L_x_117) ;  /* 0x0000000000288947 */ /* 0x004fea0003800000 */
[----:B------:R-:W-:Y:S02]  /*5250*/  ULDC UR10, c[0x0][0x634] ;  /* 0x00018d00000a7ab9 */ /* 0x000fe40000000800 */
[----:B------:R-:W-:-:S05]  /*5260*/  IADD3 R5, P0, R16, UR10, RZ ;  /* 0x0000000a10057c10 */ /* 0x000fca000ff1e0ff */
[----:B------:R-:W-:-:S04]  /*5270*/  IMAD.X R13, RZ, RZ, R17, P0 ;  /* 0x000000ffff0d7224 */ /* 0x000fc800000e0611 */
[----:B------:R-:W-:-:S04]  /*5280*/  IMAD.WIDE.U32 R6, R13, UR8, RZ ;  /* 0x000000080d067c25 */ /* 0x000fc8000f8e00ff */
[----:B------:R-:W-:-:S04]  /*5290*/  IMAD.WIDE.U32 R6, P0, R5, UR9, R6 ;  /* 0x0000000905067c25 */ /* 0x000fc8000f800006 */
[----:B------:R-:W-:-:S04]  /*52a0*/  IMAD.WIDE.U32 R4, R5, UR8, RZ ;  /* 0x0000000805047c25 */ /* 0x000fc8000f8e00ff */
[----:B------:R-:W-:Y:S01]  /*52b0*/  IMAD.MOV.U32 R4, RZ, RZ, R7 ;  /* 0x000000ffff047224 */ /* 0x000fe200078e0007 */
[----:B------:R-:W-:Y:S01]  /*52c0*/  IADD3 RZ, P1, R5, R6, RZ ;  /* 0x0000000605ff7210 */ /* 0x000fe20007f3e0ff */
[----:B------:R-:W-:-:S04]  /*52d0*/  IMAD.X R5, RZ, RZ, RZ, P0 ;  /* 0x000000ffff057224 */ /* 0x000fc800000e06ff */
[----:B------:R-:W-:-:S08]  /*52e0*/  IMAD.WIDE.U32.X R4, R13, UR9, R4, P1 ;  /* 0x000000090d047c25 */ /* 0x000fd000088e0404 */
.L_x_117:
[--C-:B------:R-:W-:Y:S01]  /*52f0*/  SHF.R.U64 R13, R4, UR11, R5.reuse ;  /* 0x0000000b040d7c19 */ /* 0x100fe20008001205 */
[----:B------:R-:W0:Y:S01]  /*5300*/  F2I.U32.TRUNC.NTZ R20, R20 ;  /* 0x0000001400147305 */ /* 0x000e22000020f000 */
[----:B------:R-:W-:Y:S01]  /*5310*/  SHF.R.U32.HI R4, RZ, UR11, R5 ;  /* 0x0000000bff047c19 */ /* 0x000fe20008011605 */
[----:B------:R-:W-:Y:S01]  /*5320*/  ULDC.64 UR8, c[0x0][0x620] ;  /* 0x0001880000087ab9 */ /* 0x000fe20000000a00 */
[----:B------:R-:W-:Y:S01]  /*5330*/  IADD3 R7, P0, RZ, -R13, RZ ;  /* 0x8000000dff077210 */ /* 0x000fe20007f1e0ff */
[----:B------:R-:W-:Y:S01]  /*5340*/  ULDC.64 UR10, c[0x0][0x640] ;  /* 0x00019000000a7ab9 */ /* 0x000fe20000000a00 */
[----:B------:R-:W2:Y:S03]  /*5350*/  LDC R22, c[0x0][0x148] ;  /* 0x00005200ff167b82 */ /* 0x000ea60000000800 */
[----:B------:R-:W-:Y:S01]  /*5360*/  IMAD.X R4, RZ, RZ, ~R4, P0 ;  /* 0x000000ffff047224 */ /* 0x000fe200000e0e04 */
[----:B------:R-:W-:-:S03]  /*5370*/  ISETP.NE.U32.AND P0, PT, RZ, UR10, PT ;  /* 0x0000000aff007c0c */ /* 0x000fc6000bf05070 */
[----:B------:R-:W-:Y:S01]  /*5380*/  IMAD R6, R4, UR8, RZ ;  /* 0x0000000804067c24 */ /* 0x000fe2000f8e02ff */
[----:B------:R-:W-:Y:S01]  /*5390*/  ISETP.NE.AND.EX P0, PT, RZ, UR11, PT, P0 ;  /* 0x0000000bff007c0c */ /* 0x000fe2000bf05300 */
[----:B------:R-:W-:Y:S01]  /*53a0*/  IMAD.WIDE.U32 R4, R7, UR8, R16 ;  /* 0x0000000807047c25 */ /* 0x000fe2000f8e0010 */
[----:B------:R-:W-:-:S03]  /*53b0*/  ULDC UR8, c[0x0][0x618] ;  /* 0x0001860000087ab9 */ /* 0x000fc60000000800 */
[----:B------:R-:W-:Y:S01]  /*53c0*/  IMAD R7, R7, UR9, R6 ;  /* 0x0000000907077c24 */ /* 0x000fe2000f8e0206 */
[----:B------:R-:W-:Y:S01]  /*53d0*/  ULDC UR9, c[0x0][0x154] ;  /* 0x0000550000097ab9 */ /* 0x000fe20000000800 */
[----:B0-----:R-:W-:Y:S02]  /*53e0*/  IMAD.MOV R6, RZ, RZ, -R20 ;  /* 0x000000ffff067224 */ /* 0x001fe400078e0a14 */
[----:B------:R-:W-:Y:S02]  /*53f0*/  IMAD.IADD R5, R5, 0x1, R7 ;  /* 0x0000000105057824 */ /* 0x000fe400078e0207 */
[----:B-1----:R-:W-:Y:S01]  /*5400*/  IMAD R14, R15, R6, R14 ;  /* 0x000000060f0e7224 */ /* 0x002fe200078e020e */
[----:B------:R-:W-:Y:S02]  /*5410*/  I2FP.F32.U32 R6, R11 ;  /* 0x0000000b00067245 */ /* 0x000fe40000201000 */
[--C-:B------:R-:W-:Y:S02]  /*5420*/  SHF.R.U64 R15, R4, UR8, R5.reuse ;  /* 0x00000008040f7c19 */ /* 0x100fe40008001205 */
[----:B------:R-:W-:Y:S01]  /*5430*/  SHF.R.U32.HI R4, RZ, UR8, R5 ;  /* 0x00000008ff047c19 */ /* 0x000fe20008011605 */
[----:B------:R-:W-:Y:S01]  /*5440*/  FMUL R6, R6, UR9 ;  /* 0x0000000906067c20 */ /* 0x000fe20008400000 */
[----:B------:R-:W-:-:S02]  /*5450*/  ULDC UR8, c[0x0][0x608] ;  /* 0x0001820000087ab9 */ /* 0x000fc40000000800 */
[--C-:B------:R-:W-:Y:S01]  /*5460*/  SHF.R.U64 R21, R15, UR8, R4.reuse ;  /* 0x000000080f157c19 */ /* 0x100fe20008001204 */
[----:B------:R0:W1:Y:S01]  /*5470*/  F2I.U32.TRUNC.NTZ R24, R6 ;  /* 0x0000000600187305 */ /* 0x000062000020f000 */
[----:B------:R-:W-:Y:S01]  /*5480*/  SHF.R.U32.HI R4, RZ, UR8, R4 ;  /* 0x00000008ff047c19 */ /* 0x000fe20008011604 */
[----:B------:R-:W-:-:S03]  /*5490*/  ULDC UR8, c[0x0][0x658] ;  /* 0x0001960000087ab9 */ /* 0x000fc60000000800 */
[--C-:B------:R-:W-:Y:S02]  /*54a0*/  SHF.R.U64 R20, R21, UR8, R4.reuse ;  /* 0x0000000815147c19 */ /* 0x100fe40008001204 */
[----:B------:R-:W-:-:S03]  /*54b0*/  SHF.R.U32.HI R23, RZ, UR8, R4 ;  /* 0x00000008ff177c19 */ /* 0x000fc60008011604 */
[----:B------:R-:W-:Y:S02]  /*54c0*/  IMAD.MOV.U32 R4, RZ, RZ, R20 ;  /* 0x000000ffff047224 */ /* 0x000fe400078e0014 */
[----:B------:R-:W-:Y:S01]  /*54d0*/  IMAD.MOV.U32 R5, RZ, RZ, R23 ;  /* 0x000000ffff057224 */ /* 0x000fe200078e0017 */
[----:B0-----:R-:W-:Y:S06]  /*54e0*/  @!P0 BRA `(.L_x_118) ;  /* 0x0000000000288947 */ /* 0x001fec0003800000 */
        /* <DEDUP_REMOVED lines=10> */
.L_x_118:
[----:B------:R-:W-:Y:S01]  /*5590*/  ISETP.NE.AND P0, PT, R2, 0x1, PT ;  /* 0x000000010200780c */ /* 0x000fe20003f05270 */
[----:B------:R-:W-:Y:S01]  /*55a0*/  ULDC UR8, c[0x0][0x648] ;  /* 0x0001920000087ab9 */ /* 0x000fe20000000800 */
[----:B-1----:R-:W-:Y:S01]  /*55b0*/  IMAD.MOV R24, RZ, RZ, -R24 ;  /* 0x000000ffff187224 */ /* 0x002fe200078e0a18 */
[----:B------:R-:W-:Y:S01]  /*55c0*/  SHF.R.U64 R4, R4, UR8, R5 ;  /* 0x0000000804047c19 */ /* 0x000fe20008001205 */
[----:B------:R-:W-:Y:S01]  /*55d0*/  ULDC UR8, c[0x0][0x638] ;  /* 0x00018e0000087ab9 */ /* 0x000fe20000000800 */
[----:B------:R-:W-:Y:S01]  /*55e0*/  LOP3.LUT R21, R21, UR7, RZ, 0xc0, !PT ;  /* 0x0000000715157c12 */ /* 0x000fe2000f8ec0ff */
[----:B------:R-:W-:Y:S02]  /*55f0*/  ULDC UR9, c[0x0][0x610] ;  /* 0x0001840000097ab9 */ /* 0x000fe40000000800 */
[----:B------:R-:W-:Y:S02]  /*5600*/  IMAD.MOV R5, RZ, RZ, -R4 ;  /* 0x000000ffff057224 */ /* 0x000fe400078e0a04 */
[----:B------:R-:W-:-:S02]  /*5610*/  IMAD R21, R4, UR5, R21 ;  /* 0x0000000504157c24 */ /* 0x000fc4000f8e0215 */
[----:B------:R-:W-:Y:S01]  /*5620*/  IMAD R20, R5, UR8, R20 ;  /* 0x0000000805147c24 */ /* 0x000fe2000f8e0214 */
[----:B------:R-:W-:Y:S01]  /*5630*/  ULDC UR8, c[0x0][0x600] ;  /* 0x0001800000087ab9 */ /* 0x000fe20000000800 */
[----:B--2---:R-:W-:Y:S01]  /*5640*/  @P0 IMAD R14, R22, R24, R11 ;  /* 0x00000018160e0224 */ /* 0x004fe200078e020b */
[----:B------:R-:W-:Y:S01]  /*5650*/  LOP3.LUT R11, R15, UR4, RZ, 0xc0, !PT ;  /* 0x000000040f0b7c12 */ /* 0x000fe2000f8ec0ff */
[----:B------:R-:W-:Y:S02]  /*5660*/  IMAD.MOV.U32 R4, RZ, RZ, 0x1 ;  /* 0x00000001ff047424 */ /* 0x000fe400078e00ff */
[----:B------:R-:W-:Y:S02]  /*5670*/  IMAD R14, R21, UR9, R14 ;  /* 0x00000009150e7c24 */ /* 0x000fe4000f8e020e */
[----:B------:R-:W-:-:S05]  /*5680*/  IMAD R11, R20, UR8, R11 ;  /* 0x00000008140b7c24 */ /* 0x000fca000f8e020b */
[----:B------:R-:W-:Y:S02]  /*5690*/  SEL R20, R11, R14, !P0 ;  /* 0x0000000e0b147207 */ /* 0x000fe40004000000 */
[----:B------:R-:W-:-:S07]  /*56a0*/  SEL R11, R14, R11, !P0 ;  /* 0x0000000b0e0b7207 */ /* 0x000fce0004000000 */
.L_x_116:
[----:B------:R-:W-:Y:S05]  /*56b0*/  BSYNC B1 ;  /* 0x0000000000017941 */ /* 0x000fea0003800000 */
.L_x_115:
[----:B------:R-:W-:-:S13]  /*56c0*/  LOP3.LUT P0, RZ, R4, 0xff, RZ, 0xc0, !PT ;  /* 0x000000ff04ff7812 */ /* 0x000fda000780c0ff */
[----:B------:R-:W-:Y:S05]  /*56d0*/  @P0 BRA `(.L_x_119) ;  /* 0xfffffff400440947 */ /* 0x000fea000383ffff */
[----:B------:R-:W-:Y:S05]  /*56e0*/  BSYNC B0 ;  /* 0x0000000000007941 */ /* 0x000fea0003800000 */
.L_x_108:
[----:B------:R-:W-:-:S03]  /*56f0*/  UMOV UR8, 0xffffffff ;  /* 0xffffffff00087882 */ /* 0x000fc60000000000 */
[----:B------:R-:W-:Y:S05]  /*5700*/  BRA.DIV UR8, `(.L_x_120) ;  /* 0x0000000608387947 */ /* 0x000fea000b800000 */
[----:B------:R-:W-:-:S13]  /*5710*/  ELECT P6, URZ, PT ;  /* 0x00000000003f782f */ /* 0x000fda00038c0000 */
.L_x_135:
[----:B------:R-:W-:Y:S04]  /*5720*/  BSSY B0, `(.L_x_121) ;  /* 0x0000034000007945 */ /* 0x000fe80003800000 */
[----:B------:R-:W-:Y:S05]  /*5730*/  @!P6 BRA `(.L_x_122) ;  /* 0x0000000000c8e947 */ /* 0x000fea0003800000 */
[----:B------:R-:W-:-:S04]  /*5740*/  LOP3.LUT R19, R19, 0x2, RZ, 0xfc, !PT ;  /* 0x0000000213137812 */ /* 0x000fc800078efcff */
[----:B------:R-:W-:-:S13]  /*5750*/  ISETP.NE.AND P0, PT, R19, 0x3, PT ;  /* 0x000000031300780c */ /* 0x000fda0003f05270 */
[----:B------:R-:W-:Y:S05]  /*5760*/  @!P0 BRA `(.L_x_123) ;  /* 0x0000000000048947 */ /* 0x000fea0003800000 */
[----:B------:R-:W-:Y:S01]  /*5770*/  BPT.TRAP 0x1 ;  /* 0x000000040000795c */ /* 0x000fe20000300000 */
.L_x_123:
[----:B------:R-:W0:Y:S01]  /*5780*/  S2R R3, SR_CgaCtaId ;  /* 0x0000000000037919 */ /* 0x000e220000008800 */
[----:B------:R-:W-:-:S04]  /*5790*/  MOV R2, 0x400 ;  /* 0x0000040000027802 */ /* 0x000fc80000000f00 */
[----:B0-----:R-:W-:Y:S02]  /*57a0*/  LEA R3, R3, R2, 0x18 ;  /* 0x0000000203037211 */ /* 0x001fe400078ec0ff */
[----:B------:R-:W-:-:S03]  /*57b0*/  SHF.L.U32 R2, R0, 0x1f, RZ ;  /* 0x0000001f00027819 */ /* 0x000fc600000006ff */
[----:B------:R-:W-:-:S04]  /*57c0*/  VIADD R3, R3, 0x28 ;  /* 0x0000002803037836 */ /* 0x000fc80000000000 */
[C---:B------:R-:W-:Y:S02]  /*57d0*/  IMAD R7, R12.reuse, 0x8, R3 ;  /* 0x000000080c077824 */ /* 0x040fe400078e0203 */
[----:B------:R-:W-:Y:S02]  /*57e0*/  VIADD R12, R12, 0x1 ;  /* 0x000000010c0c7836 */ /* 0x000fe40000000000 */
[----:B------:R-:W0:Y:S03]  /*57f0*/  SYNCS.PHASECHK.TRANS64.TRYWAIT P0, [R7+URZ], R2 ;  /* 0x00000002070075a7 */ /* 0x000e26000800017f */
[----:B------:R-:W-:-:S04]  /*5800*/  ISETP.NE.AND P1, PT, R12, 0x5, PT ;  /* 0x000000050c00780c */ /* 0x000fc80003f25270 */
[----:B------:R-:W-:Y:S02]  /*5810*/  SEL R5, RZ, 0x1, P1 ;  /* 0x00000001ff057807 */ /* 0x000fe40000800000 */
[----:B------:R-:W-:Y:S02]  /*5820*/  SEL R12, R12, RZ, P1 ;  /* 0x000000ff0c0c7207 */ /* 0x000fe40000800000 */
[----:B------:R-:W-:-:S03]  /*5830*/  LOP3.LUT R5, R0, R5, RZ, 0x3c, !PT ;  /* 0x0000000500057212 */ /* 0x000fc600078e3cff */
[----:B------:R-:W-:Y:S01]  /*5840*/  IMAD R9, R12, 0x8, R3 ;  /* 0x000000080c097824 */ /* 0x000fe200078e0203 */
[----:B------:R-:W-:Y:S01]  /*5850*/  SHF.L.U32 R4, R5, 0x1f, RZ ;  /* 0x0000001f05047819 */ /* 0x000fe200000006ff */
[----:B0-----:R-:W-:Y:S06]  /*5860*/  @!P0 BRA `(.L_x_124) ;  /* 0x0000000400008947 */ /* 0x001fec0003800000 */
.L_x_136:
[----:B------:R-:W1:Y:S01]  /*5870*/  SYNCS.PHASECHK.TRANS64.TRYWAIT P0, [R9+URZ], R4 ;  /* 0x00000004090075a7 */ /* 0x000e62000800017f */
[----:B------:R-:W-:-:S05]  /*5880*/  VIADD R0, R12, 0x1 ;  /* 0x000000010c007836 */ /* 0x000fca0000000000 */
[----:B------:R-:W-:-:S04]  /*5890*/  ISETP.NE.AND P1, PT, R0, 0x5, PT ;  /* 0x000000050000780c */ /* 0x000fc80003f25270 */
[----:B0-----:R-:W-:Y:S02]  /*58a0*/  SEL R2, RZ, 0x1, P1 ;  /* 0x00000001ff027807 */ /* 0x001fe40000800000 */
[----:B------:R-:W-:Y:S02]  /*58b0*/  SEL R0, R0, RZ, P1 ;  /* 0x000000ff00007207 */ /* 0x000fe40000800000 */
[----:B------:R-:W-:-:S03]  /*58c0*/  LOP3.LUT R7, R5, R2, RZ, 0x3c, !PT ;  /* 0x0000000205077212 */ /* 0x000fc600078e3cff */
[----:B------:R-:W-:Y:S01]  /*58d0*/  IMAD R6, R0, 0x8, R3 ;  /* 0x0000000800067824 */ /* 0x000fe200078e0203 */
[----:B------:R-:W-:Y:S01]  /*58e0*/  SHF.L.U32 R5, R7, 0x1f, RZ ;  /* 0x0000001f07057819 */ /* 0x000fe200000006ff */
[----:B-1----:R-:W-:Y:S06]  /*58f0*/  @!P0 BRA `(.L_x_125) ;  /* 0x0000000000f08947 */ /* 0x002fec0003800000 */
.L_x_137:
[----:B------:R-:W1:Y:S01]  /*5900*/  SYNCS.PHASECHK.TRANS64.TRYWAIT P0, [R6+URZ], R5 ;  /* 0x00000005060075a7 */ /* 0x000e62000800017f */
[----:B------:R-:W-:-:S05]  /*5910*/  VIADD R0, R0, 0x1 ;  /* 0x0000000100007836 */ /* 0x000fca0000000000 */
[----:B------:R-:W-:-:S04]  /*5920*/  ISETP.NE.AND P1, PT, R0, 0x5, PT ;  /* 0x000000050000780c */ /* 0x000fc80003f25270 */
[----:B------:R-:W-:Y:S02]  /*5930*/  SEL R2, RZ, 0x1, P1 ;  /* 0x00000001ff027807 */ /* 0x000fe40000800000 */
[----:B------:R-:W-:Y:S02]  /*5940*/  SEL R0, R0, RZ, P1 ;  /* 0x000000ff00007207 */ /* 0x000fe40000800000 */
[----:B------:R-:W-:-:S03]  /*5950*/  LOP3.LUT R7, R7, R2, RZ, 0x3c, !PT ;  /* 0x0000000207077212 */ /* 0x000fc600078e3cff */
[----:B0-----:R-:W-:Y:S01]  /*5960*/  IMAD R9, R0, 0x8, R3 ;  /* 0x0000000800097824 */ /* 0x001fe200078e0203 */
[----:B------:R-:W-:Y:S01]  /*5970*/  SHF.L.U32 R4, R7, 0x1f, RZ ;  /* 0x0000001f07047819 */ /* 0x000fe200000006ff */
[----:B-1----:R-:W-:Y:S06]  /*5980*/  @!P0 BRA `(.L_x_126) ;  /* 0x0000000000e08947 */ /* 0x002fec0003800000 */
.L_x_138:
[----:B------:R-:W1:Y:S01]  /*5990*/  SYNCS.PHASECHK.TRANS64.TRYWAIT P0, [R9+URZ], R4 ;  /* 0x00000004090075a7 */ /* 0x000e62000800017f */
[----:B------:R-:W-:-:S05]  /*59a0*/  VIADD R0, R0, 0x1 ;  /* 0x0000000100007836 */ /* 0x000fca0000000000 */
[----:B------:R-:W-:-:S04]  /*59b0*/  ISETP.NE.AND P1, PT, R0, 0x5, PT ;  /* 0x000000050000780c */ /* 0x000fc80003f25270 */
[----:B------:R-:W-:Y:S02]  /*59c0*/  SEL R2, RZ, 0x1, P1 ;  /* 0x00000001ff027807 */ /* 0x000fe40000800000 */
[----:B------:R-:W-:Y:S02]  /*59d0*/  SEL R0, R0, RZ, P1 ;  /* 0x000000ff00007207 */ /* 0x000fe40000800000 */
[----:B------:R-:W-:Y:S01]  /*59e0*/  LOP3.LUT R2, R7, R2, RZ, 0x3c, !PT ;  /* 0x0000000207027212 */ /* 0x000fe200078e3cff */
[----:B-1----:R-:W-:Y:S06]  /*59f0*/  @!P0 BRA `(.L_x_127) ;  /* 0x0000000000d88947 */ /* 0x002fec0003800000 */
.L_x_139:
[----:B------:R-:W-:Y:S01]  /*5a00*/  IMAD R3, R0, 0x8, R3 ;  /* 0x0000000800037824 */ /* 0x000fe200078e0203 */
[----:B------:R-:W-:-:S07]  /*5a10*/  SHF.L.U32 R0, R2, 0x1f, RZ ;  /* 0x0000001f02007819 */ /* 0x000fce00000006ff */
.L_x_128:
[----:B--2---:R2:W3:Y:S02]  /*5a20*/  SYNCS.PHASECHK.TRANS64.TRYWAIT P0, [R3+URZ], R0 ;  /* 0x00000000030075a7 */ /* 0x0044e4000800017f */
[----:B---3--:R-:W-:Y:S05]  /*5a30*/  @!P0 NANOSLEEP.SYNCS 0x989680 ;  /* 0x009896800000895d */ /* 0x008fea0003900000 */
[----:B------:R-:W3:Y:S02]  /*5a40*/  @!P0 SYNCS.PHASECHK.TRANS64 P0, [R3+URZ], R0 ;  /* 0x00000000030085a7 */ /* 0x000ee4000800007f */
[----:B---3--:R-:W-:Y:S05]  /*5a50*/  @!P0 BRA `(.L_x_128) ;  /* 0xfffffffc00f08947 */ /* 0x008fea000383ffff */
.L_x_122:
[----:B------:R-:W-:Y:S05]  /*5a60*/  BSYNC B0 ;  /* 0x0000000000007941 */ /* 0x000fea0003800000 */
.L_x_121:
[----:B------:R-:W-:Y:S05]  /*5a70*/  EXIT ;  /* 0x000000000000794d */ /* 0x000fea0003800000 */
.L_x_21:
[----:B---3--:R3:W4:Y:S02]  /*5a80*/  SYNCS.PHASECHK.TRANS64.TRYWAIT P1, [R3+URZ], R0 ;  /* 0x00000000030075a7 */ /* 0x008724000802017f */
[----:B----4-:R-:W-:Y:S05]  /*5a90*/  @!P1 NANOSLEEP.SYNCS 0x989680 ;  /* 0x009896800000995d */ /* 0x010fea0003900000 */
[----:B------:R-:W4:Y:S02]  /*5aa0*/  @!P1 SYNCS.PHASECHK.TRANS64 P1, [R3+URZ], R0 ;  /* 0x00000000030095a7 */ /* 0x000f24000802007f */
[----:B----4-:R-:W-:Y:S05]  /*5ab0*/  @!P1 BRA `(.L_x_21) ;  /* 0xfffffffc00f09947 */ /* 0x010fea000383ffff */
[----:B------:R-:W-:Y:S05]  /*5ac0*/  BRA `(.L_x_20) ;  /* 0xffffffb800987947 */ /* 0x000fea000383ffff */
.L_x_26:
[----:B-1----:R1:W2:Y:S02]  /*5ad0*/  SYNCS.PHASECHK.TRANS64.TRYWAIT P1, [R5+URZ], R4 ;  /* 0x00000004050075a7 */ /* 0x0022a4000802017f */
[----:B--2---:R-:W-:Y:S05]  /*5ae0*/  @!P1 NANOSLEEP.SYNCS 0x989680 ;  /* 0x009896800000995d */ /* 0x004fea0003900000 */
[----:B------:R-:W2:Y:S02]  /*5af0*/  @!P1 SYNCS.PHASECHK.TRANS64 P1, [R5+URZ], R4 ;  /* 0x00000004050095a7 */ /* 0x000ea4000802007f */
[----:B--2---:R-:W-:Y:S05]  /*5b00*/  @!P1 BRA `(.L_x_26) ;  /* 0xfffffffc00f09947 */ /* 0x004fea000383ffff */
[----:B------:R-:W-:Y:S05]  /*5b10*/  BRA `(.L_x_25) ;  /* 0xffffffbc00887947 */ /* 0x000fea000383ffff */
.L_x_109:
[----:B------:R-:W-:Y:S01]  /*5b20*/  BSSY B1, `(.L_x_129) ;  /* 0x0000006000017945 */ /* 0x000fe20003800000 */
[----:B------:R-:W-:-:S07]  /*5b30*/  IMAD.MOV.U32 R15, RZ, RZ, -0x1 ;  /* 0xffffffffff0f7424 */ /* 0x000fce00078e00ff */
[----:B------:R-:W-:Y:S05]  /*5b40*/  WARPSYNC.COLLECTIVE R15, `(.L_x_130) ;  /* 0x000000000f0c7348 */ /* 0x000fea0003c00000 */
[----:B------:R-:W-:Y:S02]  /*5b50*/  ELECT P6, UR62, PT ;  /* 0x00000000003e782f */ /* 0x000fe400038c0000 */
[----:B------:R-:W-:Y:S01]  /*5b60*/  MOV R14, UR62 ;  /* 0x0000003e000e7c02 */ /* 0x000fe20008000f00 */
[----:B------:R-:W-:Y:S10]  /*5b70*/  ENDCOLLECTIVE ;  /* 0x000000000000791b */ /* 0x000ff40003800000 */
.L_x_130:
[----:B------:R-:W-:Y:S05]  /*5b80*/  BSYNC B1 ;  /* 0x0000000000017941 */ /* 0x000fea0003800000 */
.L_x_129:
[----:B------:R-:W-:Y:S05]  /*5b90*/  BRA `(.L_x_131) ;  /* 0xfffffff000207947 */ /* 0x000fea000383ffff */
.L_x_112:
[----:B0-----:R0:W1:Y:S02]  /*5ba0*/  SYNCS.PHASECHK.TRANS64.TRYWAIT P0, [R14+URZ+0x28], R7 ;  /* 0x000028070e0075a7 */ /* 0x001064000800017f */
[----:B-1----:R-:W-:Y:S05]  /*5bb0*/  @!P0 NANOSLEEP.SYNCS 0x989680 ;  /* 0x009896800000895d */ /* 0x002fea0003900000 */
[----:B------:R-:W1:Y:S02]  /*5bc0*/  @!P0 SYNCS.PHASECHK.TRANS64 P0, [R14+URZ+0x28], R7 ;  /* 0x000028070e0085a7 */ /* 0x000e64000800007f */
[----:B-1----:R-:W-:Y:S05]  /*5bd0*/  @!P0 BRA `(.L_x_112) ;  /* 0xfffffffc00f08947 */ /* 0x002fea000383ffff */
[----:B------:R-:W-:Y:S05]  /*5be0*/  BRA `(.L_x_132) ;  /* 0xfffffff0005c7947 */ /* 0x000fea000383ffff */
.L_x_120:
[----:B------:R-:W-:Y:S01]  /*5bf0*/  BSSY B0, `(.L_x_133) ;  /* 0x0000006000007945 */ /* 0x000fe20003800000 */
[----:B------:R-:W-:-:S07]  /*5c00*/  IMAD.MOV.U32 R15, RZ, RZ, -0x1 ;  /* 0xffffffffff0f7424 */ /* 0x000fce00078e00ff */
[----:B------:R-:W-:Y:S05]  /*5c10*/  WARPSYNC.COLLECTIVE R15, `(.L_x_134) ;  /* 0x000000000f0c7348 */ /* 0x000fea0003c00000 */
[----:B------:R-:W-:Y:S02]  /*5c20*/  ELECT P6, UR62, PT ;  /* 0x00000000003e782f */ /* 0x000fe400038c0000 */
[----:B------:R-:W-:Y:S01]  /*5c30*/  MOV R14, UR62 ;  /* 0x0000003e000e7c02 */ /* 0x000fe20008000f00 */
[----:B------:R-:W-:Y:S10]  /*5c40*/  ENDCOLLECTIVE ;  /* 0x000000000000791b */ /* 0x000ff40003800000 */
.L_x_134:
[----:B------:R-:W-:Y:S05]  /*5c50*/  BSYNC B0 ;  /* 0x0000000000007941 */ /* 0x000fea0003800000 */
.L_x_133:
[----:B------:R-:W-:Y:S05]  /*5c60*/  BRA `(.L_x_135) ;  /* 0xfffffff800ac7947 */ /* 0x000fea000383ffff */
.L_x_124:
[----:B0-----:R0:W1:Y:S02]  /*5c70*/  SYNCS.PHASECHK.TRANS64.TRYWAIT P0, [R7+URZ], R2 ;  /* 0x00000002070075a7 */ /* 0x001064000800017f */
[----:B-1----:R-:W-:Y:S05]  /*5c80*/  @!P0 NANOSLEEP.SYNCS 0x989680 ;  /* 0x009896800000895d */ /* 0x002fea0003900000 */
[----:B------:R-:W1:Y:S02]  /*5c90*/  @!P0 SYNCS.PHASECHK.TRANS64 P0, [R7+URZ], R2 ;  /* 0x00000002070085a7 */ /* 0x000e64000800007f */
[----:B-1----:R-:W-:Y:S05]  /*5ca0*/  @!P0 BRA `(.L_x_124) ;  /* 0xfffffffc00f08947 */ /* 0x002fea000383ffff */
[----:B------:R-:W-:Y:S05]  /*5cb0*/  BRA `(.L_x_136) ;  /* 0xfffffff800ec7947 */ /* 0x000fea000383ffff */
.L_x_125:
[----:B0-----:R0:W1:Y:S02]  /*5cc0*/  SYNCS.PHASECHK.TRANS64.TRYWAIT P0, [R9+URZ], R4 ;  /* 0x00000004090075a7 */ /* 0x001064000800017f */
[----:B-1----:R-:W-:Y:S05]  /*5cd0*/  @!P0 NANOSLEEP.SYNCS 0x989680 ;  /* 0x009896800000895d */ /* 0x002fea0003900000 */
[----:B------:R-:W1:Y:S02]  /*5ce0*/  @!P0 SYNCS.PHASECHK.TRANS64 P0, [R9+URZ], R4 ;  /* 0x00000004090085a7 */ /* 0x000e64000800007f */
[----:B-1----:R-:W-:Y:S05]  /*5cf0*/  @!P0 BRA `(.L_x_125) ;  /* 0xfffffffc00f08947 */ /* 0x002fea000383ffff */
[----:B------:R-:W-:Y:S05]  /*5d00*/  BRA `(.L_x_137) ;  /* 0xfffffff800fc7947 */ /* 0x000fea000383ffff */
.L_x_126:
[----:B0-----:R0:W1:Y:S02]  /*5d10*/  SYNCS.PHASECHK.TRANS64.TRYWAIT P0, [R6+URZ], R5 ;  /* 0x00000005060075a7 */ /* 0x001064000800017f */
[----:B-1----:R-:W-:Y:S05]  /*5d20*/  @!P0 NANOSLEEP.SYNCS 0x989680 ;  /* 0x009896800000895d */ /* 0x002fea0003900000 */
[----:B------:R-:W1:Y:S02]  /*5d30*/  @!P0 SYNCS.PHASECHK.TRANS64 P0, [R6+URZ], R5 ;  /* 0x00000005060085a7 */ /* 0x000e64000800007f */
[----:B-1----:R-:W-:Y:S05]  /*5d40*/  @!P0 BRA `(.L_x_126) ;  /* 0xfffffffc00f08947 */ /* 0x002fea000383ffff */
[----:B------:R-:W-:Y:S05]  /*5d50*/  BRA `(.L_x_138) ;  /* 0xfffffffc000c7947 */ /* 0x000fea000383ffff */
.L_x_127:
[----:B-1----:R1:W2:Y:S02]  /*5d60*/  SYNCS.PHASECHK.TRANS64.TRYWAIT P0, [R9+URZ], R4 ;  /* 0x00000004090075a7 */ /* 0x0022a4000800017f */
[----:B--2---:R-:W-:Y:S05]  /*5d70*/  @!P0 NANOSLEEP.SYNCS 0x989680 ;  /* 0x009896800000895d */ /* 0x004fea0003900000 */
[----:B------:R-:W2:Y:S02]  /*5d80*/  @!P0 SYNCS.PHASECHK.TRANS64 P0, [R9+URZ], R4 ;  /* 0x00000004090085a7 */ /* 0x000ea4000800007f */
[----:B--2---:R-:W-:Y:S05]  /*5d90*/  @!P0 BRA `(.L_x_127) ;  /* 0xfffffffc00f08947 */ /* 0x004fea000383ffff */
[----:B------:R-:W-:Y:S05]  /*5da0*/  BRA `(.L_x_139) ;  /* 0xfffffffc00147947 */ /* 0x000fea000383ffff */
.L_x_140:
[----:B------:R-:W-:-:S00]  /*5db0*/  BRA `(.L_x_140) ;  /* 0xfffffffc00fc7947 */ /* 0x000fc0000383ffff */
[----:B------:R-:W-:-:S00]  /*5dc0*/  NOP ;  /* 0x0000000000007918 */ /* 0x000fc00000000000 */
        /* <DEDUP_REMOVED lines=11> */
.L_x_141:


//--------------------- .nv.global.init           --------------------------
	.section	.nv.global.init,"aw",@progbits
.nv.global.init:
	.type		$str$22,@object
	.size		$str$22,($str$23 - $str$22)
$str$22:
        /*0000*/ 	.byte	0x6b, 0x5f, 0x74, 0x69, 0x6c, 0x65, 0x5f, 0x63, 0x6f, 0x75, 0x6e, 0x74, 0x20, 0x3e, 0x3d, 0x20
        /*0010*/ 	.byte	0x31, 0x00
	.type		$str$23,@object
	.size		$str$23,(__unnamed_1 - $str$23)
$str$23:
        /*0012*/ 	.byte	0x2f, 0x74, 0x6d, 0x70, 0x2f, 0x63, 0x75, 0x74, 0x6c, 0x61, 0x73, 0x73, 0x5f, 0x73, 0x77, 0x65
        /*0022*/ 	.byte	0x65, 0x70, 0x5f, 0x73, 0x72, 0x63, 0x2f, 0x69, 0x6e, 0x63, 0x6c, 0x75, 0x64, 0x65, 0x2f, 0x63
        /*0032*/ 	.byte	0x75, 0x74, 0x6c, 0x61, 0x73, 0x73, 0x2f, 0x67, 0x65, 0x6d, 0x6d, 0x2f, 0x63, 0x6f, 0x6c, 0x6c
        /*0042*/ 	.byte	0x65, 0x63, 0x74, 0x69, 0x76, 0x65, 0x2f, 0x73, 0x6d, 0x39, 0x30, 0x5f, 0x6d, 0x6d, 0x61, 0x5f
        /*0052*/ 	.byte	0x74, 0x6d, 0x61, 0x5f, 0x67, 0x6d, 0x6d, 0x61, 0x5f, 0x73, 0x73, 0x5f, 0x77, 0x61, 0x72, 0x70
        /*0062*/ 	.byte	0x73, 0x70, 0x65, 0x63, 0x69, 0x61, 0x6c, 0x69, 0x7a, 0x65, 0x64, 0x2e, 0x68, 0x70, 0x70, 0x00
	.type		__unnamed_1,@object
	.size		__unnamed_1,(.L_0 - __unnamed_1)
__unnamed_1:
        /*0072*/ 	.byte	0x76, 0x6f, 0x69, 0x64, 0x20, 0x63, 0x75, 0x74, 0x6c, 0x61, 0x73, 0x73, 0x3a, 0x3a, 0x67, 0x65
        /* <DEDUP_REMOVED lines=173> */
        /*0b52*/ 	.byte	0x69, 0x74, 0x79, 0x5d, 0x00
.L_0:


//--------------------- .nv.shared._ZN7cutlass13device_kernelINS_4gemm6kernel13GemmUniversalIN4cute5tupleIJiiiiEEENS1_10collective13CollectiveMmaINS1_34MainloopSm90TmaGmmaWarpSpecializedILi5ENS5_IJNS4_1CILi2EEESB_NSA_ILi1EEEEEENS1_35KernelTmaWarpSpecializedCooperativeEEENS5_IJNSA_ILi128EEENSA_ILi64EEESG_EEEaNS5_IJlSC_lEEEaSJ_NS4_8TiledMMAINS4_8MMA_AtomIJNS4_4SM904GMMA26MMA_64x64x32_S32S8S8_SS_TNEEEENS4_6LayoutINS5_IJSB_SC_SC_EEENS5_IJSC_NSA_ILi0EEESS_EEEEENS5_IJNS4_10UnderscoreESV_SV_EEEEENS4_23SM90_TMA_LOAD_MULTICASTENS4_14ComposedLayoutINS4_7SwizzleILi3ELi4ELi3EEENS4_18smem_ptr_flag_bitsILi8EEENSQ_INS5_IJNSA_ILi8EEESG_EEENS5_IJSG_SC_EEEEEEEvNS4_8identityESY_S18_vS19_EENS_8epilogue10collective6detail29Sm90TmaWarpSpecializedAdapterINS1C_15DefaultEpilogueIaSJ_SJ_NS1B_6thread17LinearCombinationIaLi1EiiLNS1G_9ScaleType4KindE0ELNS_15FloatRoundStyleE2EaEENS1_15EpilogueDefaultEEEEEvvEEEEvNT_6ParamsE --------------------------
	.section	.nv.shared._ZN7cutlass13device_kernelINS_4gemm6kernel13GemmUniversalIN4cute5tupleIJiiiiEEENS1_10collective13CollectiveMmaINS1_34MainloopSm90TmaGmmaWarpSpecializedILi5ENS5_IJNS4_1CILi2EEESB_NSA_ILi1EEEEEENS1_35KernelTmaWarpSpecializedCooperativeEEENS5_IJNSA_ILi128EEENSA_ILi64EEESG_EEEaNS5_IJlSC_lEEEaSJ_NS4_8TiledMMAINS4_8MMA_AtomIJNS4_4SM904GMMA26MMA_64x64x32_S32S8S8_SS_TNEEEENS4_6LayoutINS5_IJSB_SC_SC_EEENS5_IJSC_NSA_ILi0EEESS_EEEEENS5_IJNS4_10UnderscoreESV_SV_EEEEENS4_23SM90_TMA_LOAD_MULTICASTENS4_14ComposedLayoutINS4_7SwizzleILi3ELi4ELi3EEENS4_18smem_ptr_flag_bitsILi8EEENSQ_INS5_IJNSA_ILi8EEESG_EEENS5_IJSG_SC_EEEEEEEvNS4_8identityESY_S18_vS19_EENS_8epilogue10collective6detail29Sm90TmaWarpSpecializedAdapterINS1C_15DefaultEpilogueIaSJ_SJ_NS1B_6thread17LinearCombinationIaLi1EiiLNS1G_9ScaleType4KindE0ELNS_15FloatRoundStyleE2EaEENS1_15EpilogueDefaultEEEEEvvEEEEvNT_6ParamsE,"aw",@nobits
	.sectionflags	@""
	.align	16
	.zero		1024


//--------------------- .nv.shared.reserved.0     --------------------------
	.section	.nv.shared.reserved.0,"aw",@nobits
	.weak		__nv_reservedSMEM_offset_0_alias
	.size		__nv_reservedSMEM_offset_0_alias, 0, 0
	.other		__nv_reservedSMEM_offset_0_alias,@"STO_CUDA_RESERVED_SHARED STV_DEFAULT"
__nv_reservedSMEM_offset_0_alias:
	.zero		0


//--------------------- .nv.global                --------------------------
	.section	.nv.global,"aw",@nobits
.nv.global:
	.type		_ZN39_INTERNAL_0ccc1fdd_4_k_cu_9108e34e_55084cute1_E,@object
	.size		_ZN39_INTERNAL_0ccc1fdd_4_k_cu_9108e34e_55084cute1_E,(_ZN39_INTERNAL_0ccc1fdd_4_k_cu_9108e34e_55084cuda3std3__45__cpo6cbeginE - _ZN39_INTERNAL_0ccc1fdd_4_k_cu_9108e34e_55084cute1_E)
_ZN39_INTERNAL_0ccc1fdd_4_k_cu_9108e34e_55084cute1_E:
	.zero		1
	.type		_ZN39_INTERNAL_0ccc1fdd_4_k_cu_9108e34e_55084cuda3std3__45__cpo6cbeginE,@object
	.size		_ZN39_INTERNAL_0ccc1fdd_4_k_cu_9108e34e_55084cuda3std3__45__cpo6cbeginE,(_ZN39_INTERNAL_0ccc1fdd_4_k_cu_9108e34e_55084cuda3std3__48in_placeE - _ZN39_INTERNAL_0ccc1fdd_4_k_cu_9108e34e_55084cuda3std3__45__cpo6cbeginE)
_ZN39_INTERNAL_0ccc1fdd_4_k_cu_9108e34e_55084cuda3std3__45__cpo6cbeginE:
	.zero		1
	.type		_ZN39_INTERNAL_0ccc1fdd_4_k_cu_9108e34e_55084cuda3std3__48in_placeE,@object
	.size		_ZN39_INTERNAL_0ccc1fdd_4_k_cu_9108e34e_55084cuda3std3__48in_placeE,(_ZN39_INTERNAL_0ccc1fdd_4_k_cu_9108e34e_55084cuda3std6ranges3__45__cpo9iter_moveE - _ZN39_INTERNAL_0ccc1fdd_4_k_cu_9108e34e_55084cuda3std3__48in_placeE)
_ZN39_INTERNAL_0ccc1fdd_4_k_cu_9108e34e_55084cuda3std3__48in_placeE:
	.zero		1
	.type		_ZN39_INTERNAL_0ccc1fdd_4_k_cu_9108e34e_55084cuda3std6ranges3__45__cpo9iter_moveE,@object
	.size		_ZN39_INTERNAL_0ccc1fdd_4_k_cu_9108e34e_55084cuda3std6ranges3__45__cpo9iter_moveE,(_ZN39_INTERNAL_0ccc1fdd_4_k_cu_9108e34e_55084cuda3std3__45__cpo5beginE - _ZN39_INTERNAL_0ccc1fdd_4_k_cu_9108e34e_55084cuda3std6ranges3__45__cpo9iter_moveE)
_ZN39_INTERNAL_0ccc1fdd_4_k_cu_9108e34e_55084cuda3std6ranges3__45__cpo9iter_moveE:
	.zero		1
	.type		_ZN39_INTERNAL_0ccc1fdd_4_k_cu_9108e34e_55084cuda3std3__45__cpo5beginE,@object
	.size		_ZN39_INTERNAL_0ccc1fdd_4_k_cu_9108e34e_55084cuda3std3__45__cpo5beginE,(_ZN39_INTERNAL_0ccc1fdd_4_k_cu_9108e34e_55084cuda3std3__441_GLOBAL__N__0ccc1fdd_4_k_cu_9108e34e_55086ignoreE - _ZN39_INTERNAL_0ccc1fdd_4_k_cu_9108e34e_55084cuda3std3__45__cpo5beginE)
_ZN39_INTERNAL_0ccc1fdd_4_k_cu_9108e34e_55084cuda3std3__45__cpo5beginE:
	.zero		1
	.type		_ZN39_INTERNAL_0ccc1fdd_4_k_cu_9108e34e_55084cuda3std3__441_GLOBAL__N__0ccc1fdd_4_k_cu_9108e34e_55086ignoreE,@object
	.size		_ZN39_INTERNAL_0ccc1fdd_4_k_cu_9108e34e_55084cuda3std3__441_GLOBAL__N__0ccc1fdd_4_k_cu_9108e34e_55086ignoreE,(_ZN39_INTERNAL_0ccc1fdd_4_k_cu_9108e34e_55084cute7productE - _ZN39_INTERNAL_0ccc1fdd_4_k_cu_9108e34e_55084cuda3std3__441_GLOBAL__N__0ccc1fdd_4_k_cu_9108e34e_55086ignoreE)
_ZN39_INTERNAL_0ccc1fdd_4_k_cu_9108e34e_55084cuda3std3__441_GLOBAL__N__0ccc1fdd_4_k_cu_9108e34e_55086ignoreE:
	.zero		1
	.type		_ZN39_INTERNAL_0ccc1fdd_4_k_cu_9108e34e_55084cute7productE,@object
	.size		_ZN39_INTERNAL_0ccc1fdd_4_k_cu_9108e34e_55084cute7productE,(_ZN39_INTERNAL_0ccc1fdd_4_k_cu_9108e34e_55084cuda3std3__45__cpo3endE - _ZN39_INTERNAL_0ccc1fdd_4_k_cu_9108e34e_55084cute7productE)
_ZN39_INTERNAL_0ccc1fdd_4_k_cu_9108e34e_55084cute7productE:
	.zero		1
	.type		_ZN39_INTERNAL_0ccc1fdd_4_k_cu_9108e34e_55084cuda3std3__45__cpo3endE,@object
	.size		_ZN39_INTERNAL_0ccc1fdd_4_k_cu_9108e34e_55084cuda3std3__45__cpo3endE,(_ZN39_INTERNAL_0ccc1fdd_4_k_cu_9108e34e_55084cuda3std3__419piecewise_constructE - _ZN39_INTERNAL_0ccc1fdd_4_k_cu_9108e34e_55084cuda3std3__45__cpo3endE)
_ZN39_INTERNAL_0ccc1fdd_4_k_cu_9108e34e_55084cuda3std3__45__cpo3endE:
	.zero		1
	.type		_ZN39_INTERNAL_0ccc1fdd_4_k_cu_9108e34e_55084cuda3std3__419piecewise_constructE,@object
	.size		_ZN39_INTERNAL_0ccc1fdd_4_k_cu_9108e34e_55084cuda3std3__419piecewise_constructE,(_ZN39_INTERNAL_0ccc1fdd_4_k_cu_9108e34e_55084cuda3std3__45__cpo4cendE - _ZN39_INTERNAL_0ccc1fdd_4_k_cu_9108e34e_55084cuda3std3__419piecewise_constructE)
_ZN39_INTERNAL_0ccc1fdd_4_k_cu_9108e34e_55084cuda3std3__419piecewise_constructE:
	.zero		1
	.type		_ZN39_INTERNAL_0ccc1fdd_4_k_cu_9108e34e_55084cuda3std3__45__cpo4cendE,@object
	.size		_ZN39_INTERNAL_0ccc1fdd_4_k_cu_9108e34e_55084cuda3std3__45__cpo4cendE,(_ZN39_INTERNAL_0ccc1fdd_4_k_cu_9108e34e_55084cuda3std6ranges3__45__cpo4swapE - _ZN39_INTERNAL_0ccc1fdd_4_k_cu_9108e34e_55084cuda3std3__45__cpo4cendE)
_ZN39_INTERNAL_0ccc1fdd_4_k_cu_9108e34e_55084cuda3std3__45__cpo4cendE:
	.zero		1
	.type		_ZN39_INTERNAL_0ccc1fdd_4_k_cu_9108e34e_55084cuda3std6ranges3__45__cpo4swapE,@object
	.size		_ZN39_INTERNAL_0ccc1fdd_4_k_cu_9108e34e_55084cuda3std6ranges3__45__cpo4swapE,(.L_8 - _ZN39_INTERNAL_0ccc1fdd_4_k_cu_9108e34e_55084cuda3std6ranges3__45__cpo4swapE)
_ZN39_INTERNAL_0ccc1fdd_4_k_cu_9108e34e_55084cuda3std6ranges3__45__cpo4swapE:
	.zero		1
.L_8:


//--------------------- .nv.constant0._ZN7cutlass13device_kernelINS_4gemm6kernel13GemmUniversalIN4cute5tupleIJiiiiEEENS1_10collective13CollectiveMmaINS1_34MainloopSm90TmaGmmaWarpSpecializedILi5ENS5_IJNS4_1CILi2EEESB_NSA_ILi1EEEEEENS1_35KernelTmaWarpSpecializedCooperativeEEENS5_IJNSA_ILi128EEENSA_ILi64EEESG_EEEaNS5_IJlSC_lEEEaSJ_NS4_8TiledMMAINS4_8MMA_AtomIJNS4_4SM904GMMA26MMA_64x64x32_S32S8S8_SS_TNEEEENS4_6LayoutINS5_IJSB_SC_SC_EEENS5_IJSC_NSA_ILi0EEESS_EEEEENS5_IJNS4_10UnderscoreESV_SV_EEEEENS4_23SM90_TMA_LOAD_MULTICASTENS4_14ComposedLayoutINS4_7SwizzleILi3ELi4ELi3EEENS4_18smem_ptr_flag_bitsILi8EEENSQ_INS5_IJNSA_ILi8EEESG_EEENS5_IJSG_SC_EEEEEEEvNS4_8identityESY_S18_vS19_EENS_8epilogue10collective6detail29Sm90TmaWarpSpecializedAdapterINS1C_15DefaultEpilogueIaSJ_SJ_NS1B_6thread17LinearCombinationIaLi1EiiLNS1G_9ScaleType4KindE0ELNS_15FloatRoundStyleE2EaEENS1_15EpilogueDefaultEEEEEvvEEEEvNT_6ParamsE --------------------------
	.section	.nv.constant0._ZN7cutlass13device_kernelINS_4gemm6kernel13GemmUniversalIN4cute5tupleIJiiiiEEENS1_10collective13CollectiveMmaINS1_34MainloopSm90TmaGmmaWarpSpecializedILi5ENS5_IJNS4_1CILi2EEESB_NSA_ILi1EEEEEENS1_35KernelTmaWarpSpecializedCooperativeEEENS5_IJNSA_ILi128EEENSA_ILi64EEESG_EEEaNS5_IJlSC_lEEEaSJ_NS4_8TiledMMAINS4_8MMA_AtomIJNS4_4SM904GMMA26MMA_64x64x32_S32S8S8_SS_TNEEEENS4_6LayoutINS5_IJSB_SC_SC_EEENS5_IJSC_NSA_ILi0EEESS_EEEEENS5_IJNS4_10UnderscoreESV_SV_EEEEENS4_23SM90_TMA_LOAD_MULTICASTENS4_14ComposedLayoutINS4_7SwizzleILi3ELi4ELi3EEENS4_18smem_ptr_flag_bitsILi8EEENSQ_INS5_IJNSA_ILi8EEESG_EEENS5_IJSG_SC_EEEEEEEvNS4_8identityESY_S18_vS19_EENS_8epilogue10collective6detail29Sm90TmaWarpSpecializedAdapterINS1C_15DefaultEpilogueIaSJ_SJ_NS1B_6thread17LinearCombinationIaLi1EiiLNS1G_9ScaleType4KindE0ELNS_15FloatRoundStyleE2EaEENS1_15EpilogueDefaultEEEEEvvEEEEvNT_6ParamsE,"a",@progbits
	.sectionflags	@""
	.align	4
.nv.constant0._ZN7cutlass13device_kernelINS_4gemm6kernel13GemmUniversalIN4cute5tupleIJiiiiEEENS1_10collective13CollectiveMmaINS1_34MainloopSm90TmaGmmaWarpSpecializedILi5ENS5_IJNS4_1CILi2EEESB_NSA_ILi1EEEEEENS1_35KernelTmaWarpSpecializedCooperativeEEENS5_IJNSA_ILi128EEENSA_ILi64EEESG_EEEaNS5_IJlSC_lEEEaSJ_NS4_8TiledMMAINS4_8MMA_AtomIJNS4_4SM904GMMA26MMA_64x64x32_S32S8S8_SS_TNEEEENS4_6LayoutINS5_IJSB_SC_SC_EEENS5_IJSC_NSA_ILi0EEESS_EEEEENS5_IJNS4_10UnderscoreESV_SV_EEEEENS4_23SM90_TMA_LOAD_MULTICASTENS4_14ComposedLayoutINS4_7SwizzleILi3ELi4ELi3EEENS4_18smem_ptr_flag_bitsILi8EEENSQ_INS5_IJNSA_ILi8EEESG_EEENS5_IJSG_SC_EEEEEEEvNS4_8identityESY_S18_vS19_EENS_8epilogue10collective6detail29Sm90TmaWarpSpecializedAdapterINS1C_15DefaultEpilogueIaSJ_SJ_NS1B_6thread17LinearCombinationIaLi1EiiLNS1G_9ScaleType4KindE0ELNS_15FloatRoundStyleE2EaEENS1_15EpilogueDefaultEEEEEvvEEEEvNT_6ParamsE:
	.zero		1664


//--------------------- SYMBOLS --------------------------

	.type		.nv.reservedSmem.offset0,@object
	.size		.nv.reservedSmem.offset0,0x4
	.type		__assertfail,@function
